//
// Generated by NVIDIA NVVM Compiler
//
// Compiler Build ID: CL-36424714
// Cuda compilation tools, release 13.0, V13.0.88
// Based on NVVM 20.0.0
//

.version 9.0
.target sm_100
.address_size 64

	// .globl	_Z16grid_pooling_gpuiiiiPKfPKiPfPi

.visible .entry _Z16grid_pooling_gpuiiiiPKfPKiPfPi(
	.param .u32 _Z16grid_pooling_gpuiiiiPKfPKiPfPi_param_0,
	.param .u32 _Z16grid_pooling_gpuiiiiPKfPKiPfPi_param_1,
	.param .u32 _Z16grid_pooling_gpuiiiiPKfPKiPfPi_param_2,
	.param .u32 _Z16grid_pooling_gpuiiiiPKfPKiPfPi_param_3,
	.param .u64 .ptr .align 1 _Z16grid_pooling_gpuiiiiPKfPKiPfPi_param_4,
	.param .u64 .ptr .align 1 _Z16grid_pooling_gpuiiiiPKfPKiPfPi_param_5,
	.param .u64 .ptr .align 1 _Z16grid_pooling_gpuiiiiPKfPKiPfPi_param_6,
	.param .u64 .ptr .align 1 _Z16grid_pooling_gpuiiiiPKfPKiPfPi_param_7
)
{
	.reg .pred 	%p<28>;
	.reg .b32 	%r<139>;
	.reg .b32 	%f<31>;
	.reg .b64 	%rd<100>;

	ld.param.u32 	%r69, [_Z16grid_pooling_gpuiiiiPKfPKiPfPi_param_0];
	ld.param.u32 	%r66, [_Z16grid_pooling_gpuiiiiPKfPKiPfPi_param_1];
	ld.param.u32 	%r67, [_Z16grid_pooling_gpuiiiiPKfPKiPfPi_param_2];
	ld.param.u64 	%rd36, [_Z16grid_pooling_gpuiiiiPKfPKiPfPi_param_4];
	ld.param.u64 	%rd37, [_Z16grid_pooling_gpuiiiiPKfPKiPfPi_param_5];
	ld.param.u64 	%rd38, [_Z16grid_pooling_gpuiiiiPKfPKiPfPi_param_6];
	ld.param.u64 	%rd39, [_Z16grid_pooling_gpuiiiiPKfPKiPfPi_param_7];
	cvta.to.global.u64 	%rd1, %rd39;
	cvta.to.global.u64 	%rd2, %rd36;
	cvta.to.global.u64 	%rd3, %rd38;
	cvta.to.global.u64 	%rd4, %rd37;
	mov.u32 	%r70, %ntid.x;
	mov.u32 	%r71, %ctaid.x;
	mov.u32 	%r72, %tid.x;
	mad.lo.s32 	%r125, %r71, %r70, %r72;
	mul.lo.s32 	%r2, %r67, %r69;
	setp.ge.s32 	%p1, %r125, %r2;
	setp.lt.s32 	%p2, %r66, 1;
	or.pred  	%p3, %p1, %p2;
	@%p3 bra 	$L__BB0_43;
	and.b32  	%r3, %r66, 7;
	and.b32  	%r4, %r66, 2147483640;
	shl.b32 	%r5, %r67, 3;
$L__BB0_2:
	ld.param.u32 	%r124, [_Z16grid_pooling_gpuiiiiPKfPKiPfPi_param_3];
	setp.lt.u32 	%p4, %r66, 8;
	div.s32 	%r7, %r125, %r67;
	mul.lo.s32 	%r74, %r7, %r67;
	sub.s32 	%r8, %r125, %r74;
	mul.lo.s32 	%r9, %r7, %r66;
	mul.lo.s32 	%r10, %r7, %r124;
	mov.b32 	%r137, 0;
	@%p4 bra 	$L__BB0_21;
	and.b32  	%r75, %r66, 2147483640;
	neg.s32 	%r135, %r75;
	mad.lo.s32 	%r76, %r67, %r9, %r67;
	add.s32 	%r134, %r8, %r76;
	add.s32 	%r77, %r9, 2;
	mad.lo.s32 	%r133, %r67, %r77, %r8;
	add.s32 	%r78, %r9, 3;
	mad.lo.s32 	%r132, %r67, %r78, %r8;
	add.s32 	%r79, %r9, 4;
	mad.lo.s32 	%r131, %r67, %r79, %r8;
	add.s32 	%r80, %r9, 5;
	mad.lo.s32 	%r130, %r67, %r80, %r8;
	add.s32 	%r81, %r9, 6;
	mad.lo.s32 	%r129, %r67, %r81, %r8;
	add.s32 	%r82, %r9, 7;
	mad.lo.s32 	%r128, %r67, %r82, %r8;
	mul.lo.s32 	%r83, %r67, %r66;
	mad.lo.s32 	%r127, %r83, %r7, %r8;
	mov.u32 	%r126, %r9;
$L__BB0_4:
	.pragma "nounroll";
	mul.wide.s32 	%rd40, %r126, 4;
	add.s64 	%rd41, %rd4, %rd40;
	add.s64 	%rd5, %rd41, 16;
	ld.global.u32 	%r84, [%rd41];
	add.s32 	%r85, %r84, %r10;
	mad.lo.s32 	%r21, %r85, %r67, %r8;
	mul.wide.s32 	%rd42, %r21, 4;
	add.s64 	%rd6, %rd3, %rd42;
	ld.global.f32 	%f16, [%rd6];
	mul.wide.s32 	%rd43, %r127, 4;
	add.s64 	%rd7, %rd2, %rd43;
	ld.global.f32 	%f1, [%rd7];
	setp.geu.f32 	%p5, %f16, %f1;
	@%p5 bra 	$L__BB0_6;
	st.global.f32 	[%rd6], %f1;
	mul.wide.s32 	%rd44, %r21, 4;
	add.s64 	%rd45, %rd1, %rd44;
	st.global.u32 	[%rd45], %r127;
$L__BB0_6:
	ld.global.u32 	%r86, [%rd5+-12];
	add.s32 	%r87, %r86, %r10;
	mad.lo.s32 	%r22, %r87, %r67, %r8;
	mul.wide.s32 	%rd46, %r22, 4;
	add.s64 	%rd8, %rd3, %rd46;
	ld.global.f32 	%f17, [%rd8];
	mul.wide.s32 	%rd9, %r67, 4;
	add.s64 	%rd10, %rd7, %rd9;
	ld.global.f32 	%f2, [%rd10];
	setp.geu.f32 	%p6, %f17, %f2;
	@%p6 bra 	$L__BB0_8;
	st.global.f32 	[%rd8], %f2;
	mul.wide.s32 	%rd47, %r22, 4;
	add.s64 	%rd48, %rd1, %rd47;
	st.global.u32 	[%rd48], %r134;
$L__BB0_8:
	ld.global.u32 	%r88, [%rd5+-8];
	add.s32 	%r89, %r88, %r10;
	mad.lo.s32 	%r23, %r89, %r67, %r8;
	mul.wide.s32 	%rd49, %r23, 4;
	add.s64 	%rd11, %rd3, %rd49;
	ld.global.f32 	%f18, [%rd11];
	add.s64 	%rd12, %rd10, %rd9;
	ld.global.f32 	%f3, [%rd12];
	setp.geu.f32 	%p7, %f18, %f3;
	@%p7 bra 	$L__BB0_10;
	st.global.f32 	[%rd11], %f3;
	mul.wide.s32 	%rd50, %r23, 4;
	add.s64 	%rd51, %rd1, %rd50;
	st.global.u32 	[%rd51], %r133;
$L__BB0_10:
	ld.global.u32 	%r90, [%rd5+-4];
	add.s32 	%r91, %r90, %r10;
	mad.lo.s32 	%r24, %r91, %r67, %r8;
	mul.wide.s32 	%rd52, %r24, 4;
	add.s64 	%rd13, %rd3, %rd52;
	ld.global.f32 	%f19, [%rd13];
	add.s64 	%rd14, %rd12, %rd9;
	ld.global.f32 	%f4, [%rd14];
	setp.geu.f32 	%p8, %f19, %f4;
	@%p8 bra 	$L__BB0_12;
	st.global.f32 	[%rd13], %f4;
	mul.wide.s32 	%rd53, %r24, 4;
	add.s64 	%rd54, %rd1, %rd53;
	st.global.u32 	[%rd54], %r132;
$L__BB0_12:
	ld.global.u32 	%r92, [%rd5];
	add.s32 	%r93, %r92, %r10;
	mad.lo.s32 	%r25, %r93, %r67, %r8;
	mul.wide.s32 	%rd55, %r25, 4;
	add.s64 	%rd15, %rd3, %rd55;
	ld.global.f32 	%f20, [%rd15];
	add.s64 	%rd16, %rd14, %rd9;
	ld.global.f32 	%f5, [%rd16];
	setp.geu.f32 	%p9, %f20, %f5;
	@%p9 bra 	$L__BB0_14;
	st.global.f32 	[%rd15], %f5;
	mul.wide.s32 	%rd56, %r25, 4;
	add.s64 	%rd57, %rd1, %rd56;
	st.global.u32 	[%rd57], %r131;
$L__BB0_14:
	ld.global.u32 	%r94, [%rd5+4];
	add.s32 	%r95, %r94, %r10;
	mad.lo.s32 	%r26, %r95, %r67, %r8;
	mul.wide.s32 	%rd58, %r26, 4;
	add.s64 	%rd17, %rd3, %rd58;
	ld.global.f32 	%f21, [%rd17];
	add.s64 	%rd18, %rd16, %rd9;
	ld.global.f32 	%f6, [%rd18];
	setp.geu.f32 	%p10, %f21, %f6;
	@%p10 bra 	$L__BB0_16;
	st.global.f32 	[%rd17], %f6;
	mul.wide.s32 	%rd59, %r26, 4;
	add.s64 	%rd60, %rd1, %rd59;
	st.global.u32 	[%rd60], %r130;
$L__BB0_16:
	ld.global.u32 	%r96, [%rd5+8];
	add.s32 	%r97, %r96, %r10;
	mad.lo.s32 	%r27, %r97, %r67, %r8;
	mul.wide.s32 	%rd61, %r27, 4;
	add.s64 	%rd19, %rd3, %rd61;
	ld.global.f32 	%f22, [%rd19];
	add.s64 	%rd20, %rd18, %rd9;
	ld.global.f32 	%f7, [%rd20];
	setp.geu.f32 	%p11, %f22, %f7;
	@%p11 bra 	$L__BB0_18;
	st.global.f32 	[%rd19], %f7;
	mul.wide.s32 	%rd62, %r27, 4;
	add.s64 	%rd63, %rd1, %rd62;
	st.global.u32 	[%rd63], %r129;
$L__BB0_18:
	ld.global.u32 	%r98, [%rd5+12];
	add.s32 	%r99, %r98, %r10;
	mad.lo.s32 	%r28, %r99, %r67, %r8;
	mul.wide.s32 	%rd64, %r28, 4;
	add.s64 	%rd21, %rd3, %rd64;
	ld.global.f32 	%f23, [%rd21];
	add.s64 	%rd65, %rd20, %rd9;
	ld.global.f32 	%f8, [%rd65];
	setp.geu.f32 	%p12, %f23, %f8;
	@%p12 bra 	$L__BB0_20;
	st.global.f32 	[%rd21], %f8;
	mul.wide.s32 	%rd66, %r28, 4;
	add.s64 	%rd67, %rd1, %rd66;
	st.global.u32 	[%rd67], %r128;
$L__BB0_20:
	add.s32 	%r135, %r135, 8;
	add.s32 	%r134, %r134, %r5;
	add.s32 	%r133, %r133, %r5;
	add.s32 	%r132, %r132, %r5;
	add.s32 	%r131, %r131, %r5;
	add.s32 	%r130, %r130, %r5;
	add.s32 	%r129, %r129, %r5;
	add.s32 	%r128, %r128, %r5;
	add.s32 	%r127, %r127, %r5;
	add.s32 	%r126, %r126, 8;
	setp.eq.s32 	%p13, %r135, 0;
	mov.u32 	%r137, %r4;
	@%p13 bra 	$L__BB0_21;
	bra.uni 	$L__BB0_4;
$L__BB0_21:
	setp.eq.s32 	%p14, %r3, 0;
	@%p14 bra 	$L__BB0_42;
	add.s32 	%r100, %r3, -1;
	setp.lt.u32 	%p15, %r100, 3;
	@%p15 bra 	$L__BB0_32;
	add.s32 	%r101, %r137, %r9;
	mul.wide.s32 	%rd68, %r101, 4;
	add.s64 	%rd22, %rd4, %rd68;
	ld.global.u32 	%r102, [%rd22];
	mad.lo.s32 	%r49, %r101, %r67, %r8;
	add.s32 	%r103, %r102, %r10;
	mad.lo.s32 	%r50, %r103, %r67, %r8;
	mul.wide.s32 	%rd69, %r50, 4;
	add.s64 	%rd23, %rd3, %rd69;
	ld.global.f32 	%f24, [%rd23];
	mul.wide.s32 	%rd70, %r49, 4;
	add.s64 	%rd24, %rd2, %rd70;
	ld.global.f32 	%f9, [%rd24];
	setp.geu.f32 	%p16, %f24, %f9;
	@%p16 bra 	$L__BB0_25;
	st.global.f32 	[%rd23], %f9;
	add.s64 	%rd72, %rd1, %rd69;
	st.global.u32 	[%rd72], %r49;
$L__BB0_25:
	ld.global.u32 	%r104, [%rd22+4];
	add.s32 	%r51, %r49, %r67;
	add.s32 	%r105, %r104, %r10;
	mad.lo.s32 	%r52, %r105, %r67, %r8;
	mul.wide.s32 	%rd73, %r52, 4;
	add.s64 	%rd25, %rd3, %rd73;
	ld.global.f32 	%f25, [%rd25];
	mul.wide.s32 	%rd26, %r67, 4;
	add.s64 	%rd27, %rd24, %rd26;
	ld.global.f32 	%f10, [%rd27];
	setp.geu.f32 	%p17, %f25, %f10;
	@%p17 bra 	$L__BB0_27;
	st.global.f32 	[%rd25], %f10;
	add.s64 	%rd75, %rd1, %rd73;
	st.global.u32 	[%rd75], %r51;
$L__BB0_27:
	ld.global.u32 	%r106, [%rd22+8];
	add.s32 	%r53, %r51, %r67;
	add.s32 	%r107, %r106, %r10;
	mad.lo.s32 	%r54, %r107, %r67, %r8;
	mul.wide.s32 	%rd76, %r54, 4;
	add.s64 	%rd28, %rd3, %rd76;
	ld.global.f32 	%f26, [%rd28];
	add.s64 	%rd29, %rd27, %rd26;
	ld.global.f32 	%f11, [%rd29];
	setp.geu.f32 	%p18, %f26, %f11;
	@%p18 bra 	$L__BB0_29;
	st.global.f32 	[%rd28], %f11;
	add.s64 	%rd78, %rd1, %rd76;
	st.global.u32 	[%rd78], %r53;
$L__BB0_29:
	ld.global.u32 	%r108, [%rd22+12];
	add.s32 	%r109, %r108, %r10;
	mad.lo.s32 	%r55, %r109, %r67, %r8;
	mul.wide.s32 	%rd79, %r55, 4;
	add.s64 	%rd30, %rd3, %rd79;
	ld.global.f32 	%f27, [%rd30];
	add.s64 	%rd80, %rd29, %rd26;
	ld.global.f32 	%f12, [%rd80];
	setp.geu.f32 	%p19, %f27, %f12;
	@%p19 bra 	$L__BB0_31;
	st.global.f32 	[%rd30], %f12;
	add.s64 	%rd82, %rd1, %rd79;
	add.s32 	%r110, %r53, %r67;
	st.global.u32 	[%rd82], %r110;
$L__BB0_31:
	add.s32 	%r137, %r137, 4;
$L__BB0_32:
	and.b32  	%r111, %r66, 3;
	setp.eq.s32 	%p20, %r111, 0;
	@%p20 bra 	$L__BB0_42;
	setp.eq.s32 	%p21, %r111, 1;
	@%p21 bra 	$L__BB0_39;
	add.s32 	%r112, %r137, %r9;
	mul.wide.s32 	%rd83, %r112, 4;
	add.s64 	%rd31, %rd4, %rd83;
	ld.global.u32 	%r113, [%rd31];
	mad.lo.s32 	%r58, %r112, %r67, %r8;
	add.s32 	%r114, %r113, %r10;
	mad.lo.s32 	%r59, %r114, %r67, %r8;
	mul.wide.s32 	%rd84, %r59, 4;
	add.s64 	%rd32, %rd3, %rd84;
	ld.global.f32 	%f28, [%rd32];
	mul.wide.s32 	%rd85, %r58, 4;
	add.s64 	%rd33, %rd2, %rd85;
	ld.global.f32 	%f13, [%rd33];
	setp.geu.f32 	%p22, %f28, %f13;
	@%p22 bra 	$L__BB0_36;
	st.global.f32 	[%rd32], %f13;
	add.s64 	%rd87, %rd1, %rd84;
	st.global.u32 	[%rd87], %r58;
$L__BB0_36:
	ld.global.u32 	%r115, [%rd31+4];
	add.s32 	%r116, %r115, %r10;
	mad.lo.s32 	%r60, %r116, %r67, %r8;
	mul.wide.s32 	%rd88, %r60, 4;
	add.s64 	%rd34, %rd3, %rd88;
	ld.global.f32 	%f29, [%rd34];
	mul.wide.s32 	%rd89, %r67, 4;
	add.s64 	%rd90, %rd33, %rd89;
	ld.global.f32 	%f14, [%rd90];
	setp.geu.f32 	%p23, %f29, %f14;
	@%p23 bra 	$L__BB0_38;
	st.global.f32 	[%rd34], %f14;
	add.s64 	%rd92, %rd1, %rd88;
	add.s32 	%r117, %r58, %r67;
	st.global.u32 	[%rd92], %r117;
$L__BB0_38:
	add.s32 	%r137, %r137, 2;
$L__BB0_39:
	and.b32  	%r118, %r66, 1;
	setp.eq.b32 	%p24, %r118, 1;
	not.pred 	%p25, %p24;
	@%p25 bra 	$L__BB0_42;
	add.s32 	%r119, %r137, %r9;
	mul.wide.s32 	%rd93, %r119, 4;
	add.s64 	%rd94, %rd4, %rd93;
	ld.global.u32 	%r120, [%rd94];
	mad.lo.s32 	%r63, %r119, %r67, %r8;
	add.s32 	%r121, %r120, %r10;
	mad.lo.s32 	%r64, %r121, %r67, %r8;
	mul.wide.s32 	%rd95, %r64, 4;
	add.s64 	%rd35, %rd3, %rd95;
	ld.global.f32 	%f30, [%rd35];
	mul.wide.s32 	%rd96, %r63, 4;
	add.s64 	%rd97, %rd2, %rd96;
	ld.global.f32 	%f15, [%rd97];
	setp.geu.f32 	%p26, %f30, %f15;
	@%p26 bra 	$L__BB0_42;
	st.global.f32 	[%rd35], %f15;
	add.s64 	%rd99, %rd1, %rd95;
	st.global.u32 	[%rd99], %r63;
$L__BB0_42:
	mov.u32 	%r122, %ntid.x;
	mov.u32 	%r123, %nctaid.x;
	mad.lo.s32 	%r125, %r122, %r123, %r125;
	setp.lt.s32 	%p27, %r125, %r2;
	@%p27 bra 	$L__BB0_2;
$L__BB0_43:
	ret;

}
	// .globl	_Z21grid_pooling_grad_gpuiiiiPKiPKfPf
.visible .entry _Z21grid_pooling_grad_gpuiiiiPKiPKfPf(
	.param .u32 _Z21grid_pooling_grad_gpuiiiiPKiPKfPf_param_0,
	.param .u32 _Z21grid_pooling_grad_gpuiiiiPKiPKfPf_param_1,
	.param .u32 _Z21grid_pooling_grad_gpuiiiiPKiPKfPf_param_2,
	.param .u32 _Z21grid_pooling_grad_gpuiiiiPKiPKfPf_param_3,
	.param .u64 .ptr .align 1 _Z21grid_pooling_grad_gpuiiiiPKiPKfPf_param_4,
	.param .u64 .ptr .align 1 _Z21grid_pooling_grad_gpuiiiiPKiPKfPf_param_5,
	.param .u64 .ptr .align 1 _Z21grid_pooling_grad_gpuiiiiPKiPKfPf_param_6
)
{
	.reg .pred 	%p<28>;
	.reg .b32 	%r<103>;
	.reg .b32 	%f<46>;
	.reg .b64 	%rd<89>;

	ld.param.u32 	%r64, [_Z21grid_pooling_grad_gpuiiiiPKiPKfPf_param_0];
	ld.param.u32 	%r62, [_Z21grid_pooling_grad_gpuiiiiPKiPKfPf_param_2];
	ld.param.u32 	%r63, [_Z21grid_pooling_grad_gpuiiiiPKiPKfPf_param_3];
	ld.param.u64 	%rd17, [_Z21grid_pooling_grad_gpuiiiiPKiPKfPf_param_4];
	ld.param.u64 	%rd18, [_Z21grid_pooling_grad_gpuiiiiPKiPKfPf_param_5];
	ld.param.u64 	%rd19, [_Z21grid_pooling_grad_gpuiiiiPKiPKfPf_param_6];
	cvta.to.global.u64 	%rd1, %rd19;
	cvta.to.global.u64 	%rd2, %rd18;
	cvta.to.global.u64 	%rd3, %rd17;
	mov.u32 	%r65, %ntid.x;
	mov.u32 	%r66, %ctaid.x;
	mov.u32 	%r67, %tid.x;
	mad.lo.s32 	%r90, %r66, %r65, %r67;
	mul.lo.s32 	%r2, %r62, %r64;
	setp.ge.s32 	%p1, %r90, %r2;
	setp.lt.s32 	%p2, %r63, 1;
	or.pred  	%p3, %p1, %p2;
	@%p3 bra 	$L__BB1_43;
	and.b32  	%r3, %r63, 7;
	and.b32  	%r4, %r63, 2147483640;
	mul.wide.s32 	%rd77, %r62, 4;
$L__BB1_2:
	setp.lt.u32 	%p4, %r63, 8;
	div.s32 	%r6, %r90, %r62;
	mul.lo.s32 	%r69, %r6, %r62;
	sub.s32 	%r7, %r90, %r69;
	mul.lo.s32 	%r8, %r6, %r63;
	mov.b32 	%r101, 0;
	@%p4 bra 	$L__BB1_21;
	and.b32  	%r70, %r63, 2147483640;
	neg.s32 	%r99, %r70;
	mad.lo.s32 	%r71, %r62, %r8, %r62;
	add.s32 	%r98, %r7, %r71;
	add.s32 	%r72, %r8, 2;
	mad.lo.s32 	%r97, %r62, %r72, %r7;
	add.s32 	%r73, %r8, 3;
	mad.lo.s32 	%r96, %r62, %r73, %r7;
	add.s32 	%r74, %r8, 4;
	mad.lo.s32 	%r95, %r62, %r74, %r7;
	add.s32 	%r75, %r8, 5;
	mad.lo.s32 	%r94, %r62, %r75, %r7;
	add.s32 	%r76, %r8, 6;
	mad.lo.s32 	%r93, %r62, %r76, %r7;
	add.s32 	%r77, %r8, 7;
	mad.lo.s32 	%r92, %r62, %r77, %r7;
	mul.lo.s32 	%r78, %r63, %r62;
	mad.lo.s32 	%r91, %r78, %r6, %r7;
$L__BB1_4:
	.pragma "nounroll";
	mul.wide.s32 	%rd20, %r91, 4;
	add.s64 	%rd4, %rd3, %rd20;
	ld.global.u32 	%r18, [%rd4];
	setp.eq.s32 	%p5, %r18, -1;
	@%p5 bra 	$L__BB1_6;
	mul.wide.s32 	%rd21, %r91, 4;
	add.s64 	%rd22, %rd2, %rd21;
	ld.global.f32 	%f1, [%rd22];
	mul.wide.s32 	%rd23, %r18, 4;
	add.s64 	%rd24, %rd1, %rd23;
	ld.global.f32 	%f2, [%rd24];
	add.f32 	%f3, %f1, %f2;
	st.global.f32 	[%rd24], %f3;
$L__BB1_6:
	mul.wide.s32 	%rd5, %r62, 4;
	add.s64 	%rd6, %rd4, %rd5;
	ld.global.u32 	%r19, [%rd6];
	setp.eq.s32 	%p6, %r19, -1;
	@%p6 bra 	$L__BB1_8;
	mul.wide.s32 	%rd25, %r98, 4;
	add.s64 	%rd26, %rd2, %rd25;
	ld.global.f32 	%f4, [%rd26];
	mul.wide.s32 	%rd27, %r19, 4;
	add.s64 	%rd28, %rd1, %rd27;
	ld.global.f32 	%f5, [%rd28];
	add.f32 	%f6, %f4, %f5;
	st.global.f32 	[%rd28], %f6;
$L__BB1_8:
	add.s64 	%rd7, %rd6, %rd5;
	ld.global.u32 	%r20, [%rd7];
	setp.eq.s32 	%p7, %r20, -1;
	@%p7 bra 	$L__BB1_10;
	mul.wide.s32 	%rd29, %r97, 4;
	add.s64 	%rd30, %rd2, %rd29;
	ld.global.f32 	%f7, [%rd30];
	mul.wide.s32 	%rd31, %r20, 4;
	add.s64 	%rd32, %rd1, %rd31;
	ld.global.f32 	%f8, [%rd32];
	add.f32 	%f9, %f7, %f8;
	st.global.f32 	[%rd32], %f9;
$L__BB1_10:
	add.s64 	%rd8, %rd7, %rd5;
	ld.global.u32 	%r21, [%rd8];
	setp.eq.s32 	%p8, %r21, -1;
	@%p8 bra 	$L__BB1_12;
	mul.wide.s32 	%rd33, %r96, 4;
	add.s64 	%rd34, %rd2, %rd33;
	ld.global.f32 	%f10, [%rd34];
	mul.wide.s32 	%rd35, %r21, 4;
	add.s64 	%rd36, %rd1, %rd35;
	ld.global.f32 	%f11, [%rd36];
	add.f32 	%f12, %f10, %f11;
	st.global.f32 	[%rd36], %f12;
$L__BB1_12:
	add.s64 	%rd9, %rd8, %rd5;
	ld.global.u32 	%r22, [%rd9];
	setp.eq.s32 	%p9, %r22, -1;
	@%p9 bra 	$L__BB1_14;
	mul.wide.s32 	%rd37, %r95, 4;
	add.s64 	%rd38, %rd2, %rd37;
	ld.global.f32 	%f13, [%rd38];
	mul.wide.s32 	%rd39, %r22, 4;
	add.s64 	%rd40, %rd1, %rd39;
	ld.global.f32 	%f14, [%rd40];
	add.f32 	%f15, %f13, %f14;
	st.global.f32 	[%rd40], %f15;
$L__BB1_14:
	add.s64 	%rd10, %rd9, %rd5;
	ld.global.u32 	%r23, [%rd10];
	setp.eq.s32 	%p10, %r23, -1;
	@%p10 bra 	$L__BB1_16;
	mul.wide.s32 	%rd41, %r94, 4;
	add.s64 	%rd42, %rd2, %rd41;
	ld.global.f32 	%f16, [%rd42];
	mul.wide.s32 	%rd43, %r23, 4;
	add.s64 	%rd44, %rd1, %rd43;
	ld.global.f32 	%f17, [%rd44];
	add.f32 	%f18, %f16, %f17;
	st.global.f32 	[%rd44], %f18;
$L__BB1_16:
	add.s64 	%rd11, %rd10, %rd5;
	ld.global.u32 	%r24, [%rd11];
	setp.eq.s32 	%p11, %r24, -1;
	@%p11 bra 	$L__BB1_18;
	mul.wide.s32 	%rd45, %r93, 4;
	add.s64 	%rd46, %rd2, %rd45;
	ld.global.f32 	%f19, [%rd46];
	mul.wide.s32 	%rd47, %r24, 4;
	add.s64 	%rd48, %rd1, %rd47;
	ld.global.f32 	%f20, [%rd48];
	add.f32 	%f21, %f19, %f20;
	st.global.f32 	[%rd48], %f21;
$L__BB1_18:
	add.s64 	%rd49, %rd11, %rd5;
	ld.global.u32 	%r25, [%rd49];
	setp.eq.s32 	%p12, %r25, -1;
	@%p12 bra 	$L__BB1_20;
	mul.wide.s32 	%rd50, %r92, 4;
	add.s64 	%rd51, %rd2, %rd50;
	ld.global.f32 	%f22, [%rd51];
	mul.wide.s32 	%rd52, %r25, 4;
	add.s64 	%rd53, %rd1, %rd52;
	ld.global.f32 	%f23, [%rd53];
	add.f32 	%f24, %f22, %f23;
	st.global.f32 	[%rd53], %f24;
$L__BB1_20:
	add.s32 	%r99, %r99, 8;
	shl.b32 	%r79, %r62, 3;
	add.s32 	%r98, %r98, %r79;
	add.s32 	%r97, %r97, %r79;
	add.s32 	%r96, %r96, %r79;
	add.s32 	%r95, %r95, %r79;
	add.s32 	%r94, %r94, %r79;
	add.s32 	%r93, %r93, %r79;
	add.s32 	%r92, %r92, %r79;
	add.s32 	%r91, %r91, %r79;
	setp.eq.s32 	%p13, %r99, 0;
	mov.u32 	%r101, %r4;
	@%p13 bra 	$L__BB1_21;
	bra.uni 	$L__BB1_4;
$L__BB1_21:
	setp.eq.s32 	%p14, %r3, 0;
	@%p14 bra 	$L__BB1_42;
	add.s32 	%r80, %r3, -1;
	setp.lt.u32 	%p15, %r80, 3;
	@%p15 bra 	$L__BB1_32;
	add.s32 	%r81, %r101, %r8;
	mad.lo.s32 	%r45, %r81, %r62, %r7;
	mul.wide.s32 	%rd54, %r45, 4;
	add.s64 	%rd12, %rd3, %rd54;
	ld.global.u32 	%r46, [%rd12];
	setp.eq.s32 	%p16, %r46, -1;
	@%p16 bra 	$L__BB1_25;
	add.s64 	%rd56, %rd2, %rd54;
	ld.global.f32 	%f25, [%rd56];
	mul.wide.s32 	%rd57, %r46, 4;
	add.s64 	%rd58, %rd1, %rd57;
	ld.global.f32 	%f26, [%rd58];
	add.f32 	%f27, %f25, %f26;
	st.global.f32 	[%rd58], %f27;
$L__BB1_25:
	add.s32 	%r47, %r45, %r62;
	mul.wide.s32 	%rd13, %r62, 4;
	add.s64 	%rd14, %rd12, %rd13;
	ld.global.u32 	%r48, [%rd14];
	setp.eq.s32 	%p17, %r48, -1;
	@%p17 bra 	$L__BB1_27;
	mul.wide.s32 	%rd59, %r47, 4;
	add.s64 	%rd60, %rd2, %rd59;
	ld.global.f32 	%f28, [%rd60];
	mul.wide.s32 	%rd61, %r48, 4;
	add.s64 	%rd62, %rd1, %rd61;
	ld.global.f32 	%f29, [%rd62];
	add.f32 	%f30, %f28, %f29;
	st.global.f32 	[%rd62], %f30;
$L__BB1_27:
	add.s32 	%r49, %r47, %r62;
	add.s64 	%rd15, %rd14, %rd13;
	ld.global.u32 	%r50, [%rd15];
	setp.eq.s32 	%p18, %r50, -1;
	@%p18 bra 	$L__BB1_29;
	mul.wide.s32 	%rd63, %r49, 4;
	add.s64 	%rd64, %rd2, %rd63;
	ld.global.f32 	%f31, [%rd64];
	mul.wide.s32 	%rd65, %r50, 4;
	add.s64 	%rd66, %rd1, %rd65;
	ld.global.f32 	%f32, [%rd66];
	add.f32 	%f33, %f31, %f32;
	st.global.f32 	[%rd66], %f33;
$L__BB1_29:
	add.s64 	%rd67, %rd15, %rd13;
	ld.global.u32 	%r51, [%rd67];
	setp.eq.s32 	%p19, %r51, -1;
	@%p19 bra 	$L__BB1_31;
	add.s32 	%r82, %r49, %r62;
	mul.wide.s32 	%rd68, %r82, 4;
	add.s64 	%rd69, %rd2, %rd68;
	ld.global.f32 	%f34, [%rd69];
	mul.wide.s32 	%rd70, %r51, 4;
	add.s64 	%rd71, %rd1, %rd70;
	ld.global.f32 	%f35, [%rd71];
	add.f32 	%f36, %f34, %f35;
	st.global.f32 	[%rd71], %f36;
$L__BB1_31:
	add.s32 	%r101, %r101, 4;
$L__BB1_32:
	and.b32  	%r83, %r63, 3;
	setp.eq.s32 	%p20, %r83, 0;
	@%p20 bra 	$L__BB1_42;
	setp.eq.s32 	%p21, %r83, 1;
	@%p21 bra 	$L__BB1_39;
	add.s32 	%r84, %r101, %r8;
	mad.lo.s32 	%r54, %r84, %r62, %r7;
	mul.wide.s32 	%rd72, %r54, 4;
	add.s64 	%rd16, %rd3, %rd72;
	ld.global.u32 	%r55, [%rd16];
	setp.eq.s32 	%p22, %r55, -1;
	@%p22 bra 	$L__BB1_36;
	add.s64 	%rd74, %rd2, %rd72;
	ld.global.f32 	%f37, [%rd74];
	mul.wide.s32 	%rd75, %r55, 4;
	add.s64 	%rd76, %rd1, %rd75;
	ld.global.f32 	%f38, [%rd76];
	add.f32 	%f39, %f37, %f38;
	st.global.f32 	[%rd76], %f39;
$L__BB1_36:
	add.s64 	%rd78, %rd16, %rd77;
	ld.global.u32 	%r56, [%rd78];
	setp.eq.s32 	%p23, %r56, -1;
	@%p23 bra 	$L__BB1_38;
	add.s32 	%r85, %r54, %r62;
	mul.wide.s32 	%rd79, %r85, 4;
	add.s64 	%rd80, %rd2, %rd79;
	ld.global.f32 	%f40, [%rd80];
	mul.wide.s32 	%rd81, %r56, 4;
	add.s64 	%rd82, %rd1, %rd81;
	ld.global.f32 	%f41, [%rd82];
	add.f32 	%f42, %f40, %f41;
	st.global.f32 	[%rd82], %f42;
$L__BB1_38:
	add.s32 	%r101, %r101, 2;
$L__BB1_39:
	and.b32  	%r86, %r63, 1;
	setp.eq.b32 	%p24, %r86, 1;
	not.pred 	%p25, %p24;
	@%p25 bra 	$L__BB1_42;
	add.s32 	%r87, %r101, %r8;
	mad.lo.s32 	%r59, %r87, %r62, %r7;
	mul.wide.s32 	%rd83, %r59, 4;
	add.s64 	%rd84, %rd3, %rd83;
	ld.global.u32 	%r60, [%rd84];
	setp.eq.s32 	%p26, %r60, -1;
	@%p26 bra 	$L__BB1_42;
	add.s64 	%rd86, %rd2, %rd83;
	ld.global.f32 	%f43, [%rd86];
	mul.wide.s32 	%rd87, %r60, 4;
	add.s64 	%rd88, %rd1, %rd87;
	ld.global.f32 	%f44, [%rd88];
	add.f32 	%f45, %f43, %f44;
	st.global.f32 	[%rd88], %f45;
$L__BB1_42:
	mov.u32 	%r88, %ntid.x;
	mov.u32 	%r89, %nctaid.x;
	mad.lo.s32 	%r90, %r88, %r89, %r90;
	setp.lt.s32 	%p27, %r90, %r2;
	@%p27 bra 	$L__BB1_2;
$L__BB1_43:
	ret;

}


// ===== COMPILED SASS (sm_100) =====

	.target	sm_100

	.elftype	@"ET_EXEC"


//--------------------- .note.nv.tkinfo           --------------------------
	.section	.note.nv.tkinfo,"",@"SHT_NOTE"
	.sectionflags	@"SHF_NOTE_NV_TKINFO"
	.tkinfo
        /*0018*/ 	.word	0x00000002
        /*0030*/ 	.string	""
        /*0030*/ 	.string	"ptxas"
        /*0030*/ 	.string	"Cuda compilation tools, release 13.0, V13.0.88"
        /*0030*/ 	.string	"Build cuda_13.0.r13.0/compiler.36424714_0"
        /*0030*/ 	.string	"-arch sm_100 -m 64 "



//--------------------- .note.nv.cuinfo           --------------------------
	.section	.note.nv.cuinfo,"",@"SHT_NOTE"
	.sectionflags	@"SHF_NOTE_NV_CUINFO"
        /*0018*/ 	.short	0x0002
        /*001a*/ 	.short	0x0064
        /*001c*/ 	.short	0x0082
	.zero		2


//--------------------- .nv.info                  --------------------------
	.section	.nv.info,"",@"SHT_CUDA_INFO"
	.align	4


	//----- nvinfo : EIATTR_REGCOUNT
	.align		4
        /*0000*/ 	.byte	0x04, 0x2f
        /*0002*/ 	.short	(.L_1 - .L_0)
	.align		4
.L_0:
        /*0004*/ 	.word	index@(_Z16grid_pooling_gpuiiiiPKfPKiPfPi)
        /*0008*/ 	.word	0x00000020


	//----- nvinfo : EIATTR_FRAME_SIZE
	.align		4
.L_1:
        /*000c*/ 	.byte	0x04, 0x11
        /*000e*/ 	.short	(.L_3 - .L_2)
	.align		4
.L_2:
        /*0010*/ 	.word	index@(_Z16grid_pooling_gpuiiiiPKfPKiPfPi)
        /*0014*/ 	.word	0x00000000


	//----- nvinfo : EIATTR_REGCOUNT
	.align		4
.L_3:
        /*0018*/ 	.byte	0x04, 0x2f
        /*001a*/ 	.short	(.L_5 - .L_4)
	.align		4
.L_4:
        /*001c*/ 	.word	index@(_Z21grid_pooling_grad_gpuiiiiPKiPKfPf)
        /*0020*/ 	.word	0x00000020


	//----- nvinfo : EIATTR_FRAME_SIZE
	.align		4
.L_5:
        /*0024*/ 	.byte	0x04, 0x11
        /*0026*/ 	.short	(.L_7 - .L_6)
	.align		4
.L_6:
        /*0028*/ 	.word	index@(_Z21grid_pooling_grad_gpuiiiiPKiPKfPf)
        /*002c*/ 	.word	0x00000000


	//----- nvinfo : EIATTR_MIN_STACK_SIZE
	.align		4
.L_7:
        /*0030*/ 	.byte	0x04, 0x12
        /*0032*/ 	.short	(.L_9 - .L_8)
	.align		4
.L_8:
        /*0034*/ 	.word	index@(_Z21grid_pooling_grad_gpuiiiiPKiPKfPf)
        /*0038*/ 	.word	0x00000000


	//----- nvinfo : EIATTR_MIN_STACK_SIZE
	.align		4
.L_9:
        /*003c*/ 	.byte	0x04, 0x12
        /*003e*/ 	.short	(.L_11 - .L_10)
	.align		4
.L_10:
        /*0040*/ 	.word	index@(_Z16grid_pooling_gpuiiiiPKfPKiPfPi)
        /*0044*/ 	.word	0x00000000
.L_11:


//--------------------- .nv.compat                --------------------------
	.section	.nv.compat,"",@"SHT_CUDA_COMPAT_INFO"
	.align	4
        /*0000*/ 	.byte	0x02, 0x09, 0x00, 0x00, 0x02, 0x02, 0x01, 0x00, 0x02, 0x05, 0x05, 0x00, 0x03, 0x07, 0x01, 0x01
        /*0010*/ 	.byte	0x02, 0x03, 0x00, 0x00, 0x02, 0x06, 0x01, 0x00, 0x04, 0x0b, 0x08, 0x00, 0x09, 0x00, 0x00, 0x00
        /*0020*/ 	.byte	0x00, 0x00, 0x00, 0x00


//--------------------- .nv.info._Z21grid_pooling_grad_gpuiiiiPKiPKfPf --------------------------
	.section	.nv.info._Z21grid_pooling_grad_gpuiiiiPKiPKfPf,"",@"SHT_CUDA_INFO"
	.sectionflags	@""
	.align	4


	//----- nvinfo : EIATTR_CUDA_API_VERSION
	.align		4
        /*0000*/ 	.byte	0x04, 0x37
        /*0002*/ 	.short	(.L_13 - .L_12)
.L_12:
        /*0004*/ 	.word	0x00000082


	//----- nvinfo : EIATTR_KPARAM_INFO
	.align		4
.L_13:
        /*0008*/ 	.byte	0x04, 0x17
        /*000a*/ 	.short	(.L_15 - .L_14)
.L_14:
        /*000c*/ 	.word	0x00000000
        /*0010*/ 	.short	0x0006
        /*0012*/ 	.short	0x0020
        /*0014*/ 	.byte	0x00, 0xf5, 0x21, 0x00


	//----- nvinfo : EIATTR_KPARAM_INFO
	.align		4
.L_15:
        /*0018*/ 	.byte	0x04, 0x17
        /*001a*/ 	.short	(.L_17 - .L_16)
.L_16:
        /*001c*/ 	.word	0x00000000
        /*0020*/ 	.short	0x0005
        /*0022*/ 	.short	0x0018
        /*0024*/ 	.byte	0x00, 0xf5, 0x21, 0x00


	//----- nvinfo : EIATTR_KPARAM_INFO
	.align		4
.L_17:
        /*0028*/ 	.byte	0x04, 0x17
        /*002a*/ 	.short	(.L_19 - .L_18)
.L_18:
        /*002c*/ 	.word	0x00000000
        /*0030*/ 	.short	0x0004
        /*0032*/ 	.short	0x0010
        /*0034*/ 	.byte	0x00, 0xf5, 0x21, 0x00


	//----- nvinfo : EIATTR_KPARAM_INFO
	.align		4
.L_19:
        /*0038*/ 	.byte	0x04, 0x17
        /*003a*/ 	.short	(.L_21 - .L_20)
.L_20:
        /*003c*/ 	.word	0x00000000
        /*0040*/ 	.short	0x0003
        /*0042*/ 	.short	0x000c
        /*0044*/ 	.byte	0x00, 0xf0, 0x11, 0x00


	//----- nvinfo : EIATTR_KPARAM_INFO
	.align		4
.L_21:
        /*0048*/ 	.byte	0x04, 0x17
        /*004a*/ 	.short	(.L_23 - .L_22)
.L_22:
        /*004c*/ 	.word	0x00000000
        /*0050*/ 	.short	0x0002
        /*0052*/ 	.short	0x0008
        /*0054*/ 	.byte	0x00, 0xf0, 0x11, 0x00


	//----- nvinfo : EIATTR_KPARAM_INFO
	.align		4
.L_23:
        /*0058*/ 	.byte	0x04, 0x17
        /*005a*/ 	.short	(.L_25 - .L_24)
.L_24:
        /*005c*/ 	.word	0x00000000
        /*0060*/ 	.short	0x0001
        /*0062*/ 	.short	0x0004
        /*0064*/ 	.byte	0x00, 0xf0, 0x11, 0x00


	//----- nvinfo : EIATTR_KPARAM_INFO
	.align		4
.L_25:
        /*0068*/ 	.byte	0x04, 0x17
        /*006a*/ 	.short	(.L_27 - .L_26)
.L_26:
        /*006c*/ 	.word	0x00000000
        /*0070*/ 	.short	0x0000
        /*0072*/ 	.short	0x0000
        /*0074*/ 	.byte	0x00, 0xf0, 0x11, 0x00


	//----- nvinfo : EIATTR_SPARSE_MMA_MASK
	.align		4
.L_27:
        /*0078*/ 	.byte	0x03, 0x50
        /*007a*/ 	.short	0x0000


	//----- nvinfo : EIATTR_MAXREG_COUNT
	.align		4
        /*007c*/ 	.byte	0x03, 0x1b
        /*007e*/ 	.short	0x00ff


	//----- nvinfo : EIATTR_MERCURY_ISA_VERSION
	.align		4
        /*0080*/ 	.byte	0x03, 0x5f
        /*0082*/ 	.short	0x0101


	//----- nvinfo : EIATTR_VRC_CTA_INIT_COUNT
	.align		4
        /*0084*/ 	.byte	0x02, 0x4a
	.zero		1
	.zero		1


	//----- nvinfo : EIATTR_EXIT_INSTR_OFFSETS
	.align		4
        /*0088*/ 	.byte	0x04, 0x1c
        /*008a*/ 	.short	(.L_29 - .L_28)


	//   ....[0]....
.L_28:
        /*008c*/ 	.word	0x000000a0


	//   ....[1]....
        /*0090*/ 	.word	0x000017f0


	//----- nvinfo : EIATTR_CRS_STACK_SIZE
	.align		4
.L_29:
        /*0094*/ 	.byte	0x04, 0x1e
        /*0096*/ 	.short	(.L_31 - .L_30)
.L_30:
        /*0098*/ 	.word	0x00000000


	//----- nvinfo : EIATTR_CBANK_PARAM_SIZE
	.align		4
.L_31:
        /*009c*/ 	.byte	0x03, 0x19
        /*009e*/ 	.short	0x0028


	//----- nvinfo : EIATTR_PARAM_CBANK
	.align		4
        /*00a0*/ 	.byte	0x04, 0x0a
        /*00a2*/ 	.short	(.L_33 - .L_32)
	.align		4
.L_32:
        /*00a4*/ 	.word	index@(.nv.constant0._Z21grid_pooling_grad_gpuiiiiPKiPKfPf)
        /*00a8*/ 	.short	0x0380
        /*00aa*/ 	.short	0x0028


	//----- nvinfo : EIATTR_SW_WAR
	.align		4
.L_33:
        /*00ac*/ 	.byte	0x04, 0x36
        /*00ae*/ 	.short	(.L_35 - .L_34)
.L_34:
        /*00b0*/ 	.word	0x00000008
.L_35:


//--------------------- .nv.info._Z16grid_pooling_gpuiiiiPKfPKiPfPi --------------------------
	.section	.nv.info._Z16grid_pooling_gpuiiiiPKfPKiPfPi,"",@"SHT_CUDA_INFO"
	.sectionflags	@""
	.align	4


	//----- nvinfo : EIATTR_CUDA_API_VERSION
	.align		4
        /*0000*/ 	.byte	0x04, 0x37
        /*0002*/ 	.short	(.L_37 - .L_36)
.L_36:
        /*0004*/ 	.word	0x00000082


	//----- nvinfo : EIATTR_KPARAM_INFO
	.align		4
.L_37:
        /*0008*/ 	.byte	0x04, 0x17
        /*000a*/ 	.short	(.L_39 - .L_38)
.L_38:
        /*000c*/ 	.word	0x00000000
        /*0010*/ 	.short	0x0007
        /*0012*/ 	.short	0x0028
        /*0014*/ 	.byte	0x00, 0xf5, 0x21, 0x00


	//----- nvinfo : EIATTR_KPARAM_INFO
	.align		4
.L_39:
        /*0018*/ 	.byte	0x04, 0x17
        /*001a*/ 	.short	(.L_41 - .L_40)
.L_40:
        /*001c*/ 	.word	0x00000000
        /*0020*/ 	.short	0x0006
        /*0022*/ 	.short	0x0020
        /*0024*/ 	.byte	0x00, 0xf5, 0x21, 0x00


	//----- nvinfo : EIATTR_KPARAM_INFO
	.align		4
.L_41:
        /*0028*/ 	.byte	0x04, 0x17
        /*002a*/ 	.short	(.L_43 - .L_42)
.L_42:
        /*002c*/ 	.word	0x00000000
        /*0030*/ 	.short	0x0005
        /*0032*/ 	.short	0x0018
        /*0034*/ 	.byte	0x00, 0xf5, 0x21, 0x00


	//----- nvinfo : EIATTR_KPARAM_INFO
	.align		4
.L_43:
        /*0038*/ 	.byte	0x04, 0x17
        /*003a*/ 	.short	(.L_45 - .L_44)
.L_44:
        /*003c*/ 	.word	0x00000000
        /*0040*/ 	.short	0x0004
        /*0042*/ 	.short	0x0010
        /*0044*/ 	.byte	0x00, 0xf5, 0x21, 0x00


	//----- nvinfo : EIATTR_KPARAM_INFO
	.align		4
.L_45:
        /*0048*/ 	.byte	0x04, 0x17
        /*004a*/ 	.short	(.L_47 - .L_46)
.L_46:
        /*004c*/ 	.word	0x00000000
        /*0050*/ 	.short	0x0003
        /*0052*/ 	.short	0x000c
        /*0054*/ 	.byte	0x00, 0xf0, 0x11, 0x00


	//----- nvinfo : EIATTR_KPARAM_INFO
	.align		4
.L_47:
        /*0058*/ 	.byte	0x04, 0x17
        /*005a*/ 	.short	(.L_49 - .L_48)
.L_48:
        /*005c*/ 	.word	0x00000000
        /*0060*/ 	.short	0x0002
        /*0062*/ 	.short	0x0008
        /*0064*/ 	.byte	0x00, 0xf0, 0x11, 0x00


	//----- nvinfo : EIATTR_KPARAM_INFO
	.align		4
.L_49:
        /*0068*/ 	.byte	0x04, 0x17
        /*006a*/ 	.short	(.L_51 - .L_50)
.L_50:
        /*006c*/ 	.word	0x00000000
        /*0070*/ 	.short	0x0001
        /*0072*/ 	.short	0x0004
        /*0074*/ 	.byte	0x00, 0xf0, 0x11, 0x00


	//----- nvinfo : EIATTR_KPARAM_INFO
	.align		4
.L_51:
        /*0078*/ 	.byte	0x04, 0x17
        /*007a*/ 	.short	(.L_53 - .L_52)
.L_52:
        /*007c*/ 	.word	0x00000000
        /*0080*/ 	.short	0x0000
        /*0082*/ 	.short	0x0000
        /*0084*/ 	.byte	0x00, 0xf0, 0x11, 0x00


	//----- nvinfo : EIATTR_SPARSE_MMA_MASK
	.align		4
.L_53:
        /*0088*/ 	.byte	0x03, 0x50
        /*008a*/ 	.short	0x0000


	//----- nvinfo : EIATTR_MAXREG_COUNT
	.align		4
        /*008c*/ 	.byte	0x03, 0x1b
        /*008e*/ 	.short	0x00ff


	//----- nvinfo : EIATTR_MERCURY_ISA_VERSION
	.align		4
        /*0090*/ 	.byte	0x03, 0x5f
        /*0092*/ 	.short	0x0101


	//----- nvinfo : EIATTR_VRC_CTA_INIT_COUNT
	.align		4
        /*0094*/ 	.byte	0x02, 0x4a
	.zero		1
	.zero		1


	//----- nvinfo : EIATTR_EXIT_INSTR_OFFSETS
	.align		4
        /*0098*/ 	.byte	0x04, 0x1c
        /*009a*/ 	.short	(.L_55 - .L_54)


	//   ....[0]....
.L_54:
        /*009c*/ 	.word	0x000000a0


	//   ....[1]....
        /*00a0*/ 	.word	0x00001a70


	//----- nvinfo : EIATTR_CRS_STACK_SIZE
	.align		4
.L_55:
        /*00a4*/ 	.byte	0x04, 0x1e
        /*00a6*/ 	.short	(.L_57 - .L_56)
.L_56:
        /*00a8*/ 	.word	0x00000000


	//----- nvinfo : EIATTR_CBANK_PARAM_SIZE
	.align		4
.L_57:
        /*00ac*/ 	.byte	0x03, 0x19
        /*00ae*/ 	.short	0x0030


	//----- nvinfo : EIATTR_PARAM_CBANK
	.align		4
        /*00b0*/ 	.byte	0x04, 0x0a
        /*00b2*/ 	.short	(.L_59 - .L_58)
	.align		4
.L_58:
        /*00b4*/ 	.word	index@(.nv.constant0._Z16grid_pooling_gpuiiiiPKfPKiPfPi)
        /*00b8*/ 	.short	0x0380
        /*00ba*/ 	.short	0x0030


	//----- nvinfo : EIATTR_SW_WAR
	.align		4
.L_59:
        /*00bc*/ 	.byte	0x04, 0x36
        /*00be*/ 	.short	(.L_61 - .L_60)
.L_60:
        /*00c0*/ 	.word	0x00000008
.L_61:


//--------------------- .nv.callgraph             --------------------------
	.section	.nv.callgraph,"",@"SHT_CUDA_CALLGRAPH"
	.align	4
	.sectionentsize	8
	.align		4
        /*0000*/ 	.word	0x00000000
	.align		4
        /*0004*/ 	.word	0xffffffff
	.align		4
        /*0008*/ 	.word	0x00000000
	.align		4
        /*000c*/ 	.word	0xfffffffe
	.align		4
        /*0010*/ 	.word	0x00000000
	.align		4
        /*0014*/ 	.word	0xfffffffd
	.align		4
        /*0018*/ 	.word	0x00000000
	.align		4
        /*001c*/ 	.word	0xfffffffc


//--------------------- .text._Z21grid_pooling_grad_gpuiiiiPKiPKfPf --------------------------
	.section	.text._Z21grid_pooling_grad_gpuiiiiPKiPKfPf,"ax",@progbits
	.align	128
        .global         _Z21grid_pooling_grad_gpuiiiiPKiPKfPf
        .type           _Z21grid_pooling_grad_gpuiiiiPKiPKfPf,@function
        .size           _Z21grid_pooling_grad_gpuiiiiPKiPKfPf,(.L_x_15 - _Z21grid_pooling_grad_gpuiiiiPKiPKfPf)
        .other          _Z21grid_pooling_grad_gpuiiiiPKiPKfPf,@"STO_CUDA_ENTRY STV_DEFAULT"
_Z21grid_pooling_grad_gpuiiiiPKiPKfPf:
.text._Z21grid_pooling_grad_gpuiiiiPKiPKfPf:
[----:B------:R-:W-:Y:S01]  /*0000*/  LDC R1, c[0x0][0x37c] ;  /* 0x0000df00ff017b82 */ /* 0x000fe20000000800 */
[----:B------:R-:W0:Y:S07]  /*0010*/  S2R R3, SR_CTAID.X ;  /* 0x0000000000037919 */ /* 0x000e2e0000002500 */
[----:B------:R-:W1:Y:S01]  /*0020*/  LDC.64 R4, c[0x0][0x388] ;  /* 0x0000e200ff047b82 */ /* 0x000e620000000a00 */
[----:B------:R-:W0:Y:S01]  /*0030*/  LDCU UR4, c[0x0][0x360] ;  /* 0x00006c00ff0477ac */ /* 0x000e220008000800 */
[----:B------:R-:W0:Y:S01]  /*0040*/  S2R R0, SR_TID.X ;  /* 0x0000000000007919 */ /* 0x000e220000002100 */
[----:B------:R-:W2:Y:S01]  /*0050*/  LDCU UR5, c[0x0][0x380] ;  /* 0x00007000ff0577ac */ /* 0x000ea20008000800 */
[----:B-1----:R-:W-:Y:S01]  /*0060*/  ISETP.GE.AND P0, PT, R5, 0x1, PT ;  /* 0x000000010500780c */ /* 0x002fe20003f06270 */
[----:B0-----:R-:W-:-:S02]  /*0070*/  IMAD R3, R3, UR4, R0 ;  /* 0x0000000403037c24 */ /* 0x001fc4000f8e0200 */
[----:B--2---:R-:W-:-:S05]  /*0080*/  IMAD R0, R4, UR5, RZ ;  /* 0x0000000504007c24 */ /* 0x004fca000f8e02ff */
[----:B------:R-:W-:-:S13]  /*0090*/  ISETP.GE.OR P0, PT, R3, R0, !P0 ;  /* 0x000000000300720c */ /* 0x000fda0004706670 */
[----:B------:R-:W-:Y:S05]  /*00a0*/  @P0 EXIT ;  /* 0x000000000000094d */ /* 0x000fea0003800000 */
[----:B------:R-:W-:Y:S01]  /*00b0*/  LOP3.LUT R2, R5, 0x7, RZ, 0xc0, !PT ;  /* 0x0000000705027812 */ /* 0x000fe200078ec0ff */
[----:B------:R-:W0:Y:S01]  /*00c0*/  LDCU.64 UR6, c[0x0][0x358] ;  /* 0x00006b00ff0677ac */ /* 0x000e220008000a00 */
[----:B------:R-:W1:Y:S05]  /*00d0*/  LDCU UR8, c[0x0][0x388] ;  /* 0x00007100ff0877ac */ /* 0x000e6a0008000800 */
.L_x_6:
[----:B--234-:R-:W2:Y:S02]  /*00e0*/  LDC.64 R8, c[0x0][0x388] ;  /* 0x0000e200ff087b82 */ /* 0x01cea40000000a00 */
[----:B--2---:R-:W-:-:S04]  /*00f0*/  IABS R7, R8 ;  /* 0x0000000800077213 */ /* 0x004fc80000000000 */
[----:B------:R-:W2:Y:S08]  /*0100*/  I2F.RP R6, R7 ;  /* 0x0000000700067306 */ /* 0x000eb00000209400 */
[----:B--2---:R-:W2:Y:S02]  /*0110*/  MUFU.RCP R6, R6 ;  /* 0x0000000600067308 */ /* 0x004ea40000001000 */
[----:B--2---:R-:W-:-:S06]  /*0120*/  IADD3 R4, PT, PT, R6, 0xffffffe, RZ ;  /* 0x0ffffffe06047810 */ /* 0x004fcc0007ffe0ff */
[----:B------:R2:W3:Y:S02]  /*0130*/  F2I.FTZ.U32.TRUNC.NTZ R5, R4 ;  /* 0x0000000400057305 */ /* 0x0004e4000021f000 */
[----:B--2---:R-:W-:Y:S01]  /*0140*/  HFMA2 R4, -RZ, RZ, 0, 0 ;  /* 0x00000000ff047431 */ /* 0x004fe200000001ff */
[----:B---3--:R-:W-:-:S05]  /*0150*/  IADD3 R10, PT, PT, RZ, -R5, RZ ;  /* 0x80000005ff0a7210 */ /* 0x008fca0007ffe0ff */
[----:B------:R-:W-:Y:S01]  /*0160*/  IMAD R11, R10, R7, RZ ;  /* 0x000000070a0b7224 */ /* 0x000fe200078e02ff */
[----:B------:R-:W-:-:S03]  /*0170*/  IABS R10, R3 ;  /* 0x00000003000a7213 */ /* 0x000fc60000000000 */
[----:B------:R-:W-:Y:S01]  /*0180*/  IMAD.HI.U32 R5, R5, R11, R4 ;  /* 0x0000000b05057227 */ /* 0x000fe200078e0004 */
[----:B------:R-:W-:-:S04]  /*0190*/  LOP3.LUT R4, R3, R8, RZ, 0x3c, !PT ;  /* 0x0000000803047212 */ /* 0x000fc800078e3cff */
[----:B------:R-:W-:Y:S01]  /*01a0*/  ISETP.GE.AND P1, PT, R4, RZ, PT ;  /* 0x000000ff0400720c */ /* 0x000fe20003f26270 */
[----:B------:R-:W-:-:S05]  /*01b0*/  IMAD.HI.U32 R5, R5, R10, RZ ;  /* 0x0000000a05057227 */ /* 0x000fca00078e00ff */
[----:B------:R-:W-:-:S05]  /*01c0*/  IADD3 R6, PT, PT, -R5, RZ, RZ ;  /* 0x000000ff05067210 */ /* 0x000fca0007ffe1ff */
[----:B------:R-:W-:Y:S02]  /*01d0*/  IMAD R6, R7, R6, R10 ;  /* 0x0000000607067224 */ /* 0x000fe400078e020a */
[----:B------:R-:W-:-:S03]  /*01e0*/  HFMA2 R10, -RZ, RZ, 0, 0 ;  /* 0x00000000ff0a7431 */ /* 0x000fc600000001ff */
[----:B------:R-:W-:-:S13]  /*01f0*/  ISETP.GT.U32.AND P2, PT, R7, R6, PT ;  /* 0x000000060700720c */ /* 0x000fda0003f44070 */
[-C--:B------:R-:W-:Y:S02]  /*0200*/  @!P2 IADD3 R6, PT, PT, R6, -R7.reuse, RZ ;  /* 0x800000070606a210 */ /* 0x080fe40007ffe0ff */
[----:B------:R-:W-:Y:S02]  /*0210*/  @!P2 IADD3 R5, PT, PT, R5, 0x1, RZ ;  /* 0x000000010505a810 */ /* 0x000fe40007ffe0ff */
[----:B------:R-:W-:Y:S02]  /*0220*/  ISETP.GE.U32.AND P0, PT, R6, R7, PT ;  /* 0x000000070600720c */ /* 0x000fe40003f06070 */
[----:B------:R-:W-:-:S11]  /*0230*/  ISETP.NE.AND P2, PT, R8, RZ, PT ;  /* 0x000000ff0800720c */ /* 0x000fd60003f45270 */
[----:B------:R-:W-:Y:S02]  /*0240*/  @P0 IADD3 R5, PT, PT, R5, 0x1, RZ ;  /* 0x0000000105050810 */ /* 0x000fe40007ffe0ff */
[----:B------:R-:W-:Y:S02]  /*0250*/  ISETP.GE.U32.AND P0, PT, R9, 0x8, PT ;  /* 0x000000080900780c */ /* 0x000fe40003f06070 */
[----:B------:R-:W-:-:S04]  /*0260*/  MOV R6, R5 ;  /* 0x0000000500067202 */ /* 0x000fc80000000f00 */
[----:B------:R-:W-:Y:S02]  /*0270*/  @!P1 IADD3 R6, PT, PT, -R6, RZ, RZ ;  /* 0x000000ff06069210 */ /* 0x000fe40007ffe1ff */
[----:B------:R-:W-:-:S04]  /*0280*/  @!P2 LOP3.LUT R6, RZ, R8, RZ, 0x33, !PT ;  /* 0x00000008ff06a212 */ /* 0x000fc800078e33ff */
[C---:B------:R-:W-:Y:S01]  /*0290*/  IADD3 R7, PT, PT, -R6.reuse, RZ, RZ ;  /* 0x000000ff06077210 */ /* 0x040fe20007ffe1ff */
[----:B------:R-:W-:-:S04]  /*02a0*/  IMAD R5, R6, R9, RZ ;  /* 0x0000000906057224 */ /* 0x000fc800078e02ff */
[----:B------:R-:W-:Y:S01]  /*02b0*/  IMAD R7, R8, R7, R3 ;  /* 0x0000000708077224 */ /* 0x000fe200078e0203 */
[----:B------:R-:W-:Y:S06]  /*02c0*/  @!P0 BRA `(.L_x_0) ;  /* 0x0000000c00848947 */ /* 0x000fec0003800000 */
[----:B------:R-:W2:Y:S01]  /*02d0*/  LDC.64 R12, c[0x0][0x390] ;  /* 0x0000e400ff0c7b82 */ /* 0x000ea20000000a00 */
[----:B------:R-:W-:-:S04]  /*02e0*/  IMAD R4, R8, R9, RZ ;  /* 0x0000000908047224 */ /* 0x000fc800078e02ff */
[----:B------:R-:W-:-:S04]  /*02f0*/  IMAD R11, R6, R4, R7 ;  /* 0x00000004060b7224 */ /* 0x000fc800078e0207 */
[----:B--2---:R-:W-:-:S05]  /*0300*/  IMAD.WIDE R12, R11, 0x4, R12 ;  /* 0x000000040b0c7825 */ /* 0x004fca00078e020c */
[----:B0-----:R-:W2:Y:S02]  /*0310*/  LDG.E R17, desc[UR6][R12.64] ;  /* 0x000000060c117981 */ /* 0x001ea4000c1e1900 */
[----:B--2---:R-:W-:-:S13]  /*0320*/  ISETP.NE.AND P0, PT, R17, -0x1, PT ;  /* 0xffffffff1100780c */ /* 0x004fda0003f05270 */
[----:B------:R-:W0:Y:S08]  /*0330*/  @P0 LDC.64 R14, c[0x0][0x398] ;  /* 0x0000e600ff0e0b82 */ /* 0x000e300000000a00 */
[----:B------:R-:W2:Y:S01]  /*0340*/  @P0 LDC.64 R18, c[0x0][0x3a0] ;  /* 0x0000e800ff120b82 */ /* 0x000ea20000000a00 */
[----:B0-----:R-:W-:-:S06]  /*0350*/  @P0 IMAD.WIDE R14, R11, 0x4, R14 ;  /* 0x000000040b0e0825 */ /* 0x001fcc00078e020e */
[----:B------:R-:W3:Y:S01]  /*0360*/  @P0 LDG.E R14, desc[UR6][R14.64] ;  /* 0x000000060e0e0981 */ /* 0x000ee2000c1e1900 */
[----:B--2---:R-:W-:-:S05]  /*0370*/  @P0 IMAD.WIDE R18, R17, 0x4, R18 ;  /* 0x0000000411120825 */ /* 0x004fca00078e0212 */
[----:B------:R-:W3:Y:S01]  /*0380*/  @P0 LDG.E R17, desc[UR6][R18.64] ;  /* 0x0000000612110981 */ /* 0x000ee2000c1e1900 */
[----:B------:R-:W-:-:S04]  /*0390*/  IMAD.WIDE R20, R8, 0x4, R12 ;  /* 0x0000000408147825 */ /* 0x000fc800078e020c */
[----:B---3--:R-:W-:-:S05]  /*03a0*/  @P0 FADD R23, R14, R17 ;  /* 0x000000110e170221 */ /* 0x008fca0000000000 */
[----:B------:R0:W-:Y:S04]  /*03b0*/  @P0 STG.E desc[UR6][R18.64], R23 ;  /* 0x0000001712000986 */ /* 0x0001e8000c101906 */
[----:B------:R-:W2:Y:S01]  /*03c0*/  LDG.E R27, desc[UR6][R20.64] ;  /* 0x00000006141b7981 */ /* 0x000ea2000c1e1900 */
[----:B------:R-:W-:-:S05]  /*03d0*/  IMAD R4, R5, R8, R8 ;  /* 0x0000000805047224 */ /* 0x000fca00078e0208 */
[----:B------:R-:W-:Y:S02]  /*03e0*/  IADD3 R13, PT, PT, R7, R4, RZ ;  /* 0x00000004070d7210 */ /* 0x000fe40007ffe0ff */
[----:B--2---:R-:W-:-:S13]  /*03f0*/  ISETP.NE.AND P0, PT, R27, -0x1, PT ;  /* 0xffffffff1b00780c */ /* 0x004fda0003f05270 */
[----:B------:R-:W2:Y:S08]  /*0400*/  @P0 LDC.64 R24, c[0x0][0x398] ;  /* 0x0000e600ff180b82 */ /* 0x000eb00000000a00 */
[----:B------:R-:W3:Y:S01]  /*0410*/  @P0 LDC.64 R16, c[0x0][0x3a0] ;  /* 0x0000e800ff100b82 */ /* 0x000ee20000000a00 */
[----:B--2---:R-:W-:-:S06]  /*0420*/  @P0 IMAD.WIDE R24, R13, 0x4, R24 ;  /* 0x000000040d180825 */ /* 0x004fcc00078e0218 */
[----:B------:R-:W0:Y:S01]  /*0430*/  @P0 LDG.E R24, desc[UR6][R24.64] ;  /* 0x0000000618180981 */ /* 0x000e22000c1e1900 */
[----:B---3--:R-:W-:-:S05]  /*0440*/  @P0 IMAD.WIDE R16, R27, 0x4, R16 ;  /* 0x000000041b100825 */ /* 0x008fca00078e0210 */
[----:B------:R-:W0:Y:S01]  /*0450*/  @P0 LDG.E R15, desc[UR6][R16.64] ;  /* 0x00000006100f0981 */ /* 0x000e22000c1e1900 */
[----:B------:R-:W-:-:S04]  /*0460*/  IMAD.WIDE R20, R8, 0x4, R20 ;  /* 0x0000000408147825 */ /* 0x000fc800078e0214 */
[----:B0-----:R-:W-:-:S05]  /*0470*/  @P0 FADD R19, R24, R15 ;  /* 0x0000000f18130221 */ /* 0x001fca0000000000 */
[----:B------:R0:W-:Y:S04]  /*0480*/  @P0 STG.E desc[UR6][R16.64], R19 ;  /* 0x0000001310000986 */ /* 0x0001e8000c101906 */
[----:B------:R-:W2:Y:S01]  /*0490*/  LDG.E R29, desc[UR6][R20.64] ;  /* 0x00000006141d7981 */ /* 0x000ea2000c1e1900 */
[----:B------:R-:W-:-:S05]  /*04a0*/  IADD3 R15, PT, PT, R5, 0x2, RZ ;  /* 0x00000002050f7810 */ /* 0x000fca0007ffe0ff */
[----:B------:R-:W-:Y:S01]  /*04b0*/  IMAD R15, R15, R8, R7 ;  /* 0x000000080f0f7224 */ /* 0x000fe200078e0207 */
[----:B--2---:R-:W-:-:S13]  /*04c0*/  ISETP.NE.AND P0, PT, R29, -0x1, PT ;  /* 0xffffffff1d00780c */ /* 0x004fda0003f05270 */
[----:B------:R-:W2:Y:S08]  /*04d0*/  @P0 LDC.64 R26, c[0x0][0x398] ;  /* 0x0000e600ff1a0b82 */ /* 0x000eb00000000a00 */
[----:B------:R-:W3:Y:S01]  /*04e0*/  @P0 LDC.64 R22, c[0x0][0x3a0] ;  /* 0x0000e800ff160b82 */ /* 0x000ee20000000a00 */
[----:B--2---:R-:W-:-:S06]  /*04f0*/  @P0 IMAD.WIDE R26, R15, 0x4, R26 ;  /* 0x000000040f1a0825 */ /* 0x004fcc00078e021a */
[----:B------:R-:W2:Y:S01]  /*0500*/  @P0 LDG.E R26, desc[UR6][R26.64] ;  /* 0x000000061a1a0981 */ /* 0x000ea2000c1e1900 */
[----:B---3--:R-:W-:-:S05]  /*0510*/  @P0 IMAD.WIDE R22, R29, 0x4, R22 ;  /* 0x000000041d160825 */ /* 0x008fca00078e0216 */
[----:B------:R-:W2:Y:S01]  /*0520*/  @P0 LDG.E R25, desc[UR6][R22.64] ;  /* 0x0000000616190981 */ /* 0x000ea2000c1e1900 */
[----:B------:R-:W-:-:S04]  /*0530*/  IMAD.WIDE R20, R8, 0x4, R20 ;  /* 0x0000000408147825 */ /* 0x000fc800078e0214 */
[----:B--2---:R-:W-:-:S05]  /*0540*/  @P0 FADD R29, R26, R25 ;  /* 0x000000191a1d0221 */ /* 0x004fca0000000000 */
[----:B------:R2:W-:Y:S04]  /*0550*/  @P0 STG.E desc[UR6][R22.64], R29 ;  /* 0x0000001d16000986 */ /* 0x0005e8000c101906 */
[----:B------:R-:W3:Y:S01]  /*0560*/  LDG.E R4, desc[UR6][R20.64] ;  /* 0x0000000614047981 */ /* 0x000ee2000c1e1900 */
[----:B0-----:R-:W-:-:S05]  /*0570*/  IADD3 R17, PT, PT, R5, 0x3, RZ ;  /* 0x0000000305117810 */ /* 0x001fca0007ffe0ff */
[----:B------:R-:W-:Y:S01]  /*0580*/  IMAD R17, R17, R8, R7 ;  /* 0x0000000811117224 */ /* 0x000fe200078e0207 */
[----:B---3--:R-:W-:-:S13]  /*0590*/  ISETP.NE.AND P0, PT, R4, -0x1, PT ;  /* 0xffffffff0400780c */ /* 0x008fda0003f05270 */
[----:B------:R-:W0:Y:S08]  /*05a0*/  @P0 LDC.64 R24, c[0x0][0x398] ;  /* 0x0000e600ff180b82 */ /* 0x000e300000000a00 */
[----:B------:R-:W3:Y:S01]  /*05b0*/  @P0 LDC.64 R18, c[0x0][0x3a0] ;  /* 0x0000e800ff120b82 */ /* 0x000ee20000000a00 */
[----:B0-----:R-:W-:-:S06]  /*05c0*/  @P0 IMAD.WIDE R26, R17, 0x4, R24 ;  /* 0x00000004111a0825 */ /* 0x001fcc00078e0218 */
[----:B------:R-:W2:Y:S01]  /*05d0*/  @P0 LDG.E R26, desc[UR6][R26.64] ;  /* 0x000000061a1a0981 */ /* 0x000ea2000c1e1900 */
[----:B---3--:R-:W-:-:S05]  /*05e0*/  @P0 IMAD.WIDE R24, R4, 0x4, R18 ;  /* 0x0000000404180825 */ /* 0x008fca00078e0212 */
[----:B------:R-:W2:Y:S01]  /*05f0*/  @P0 LDG.E R19, desc[UR6][R24.64] ;  /* 0x0000000618130981 */ /* 0x000ea2000c1e1900 */
[----:B------:R-:W-:-:S04]  /*0600*/  IMAD.WIDE R20, R8, 0x4, R20 ;  /* 0x0000000408147825 */ /* 0x000fc800078e0214 */
[----:B--2---:R-:W-:-:S05]  /*0610*/  @P0 FADD R23, R26, R19 ;  /* 0x000000131a170221 */ /* 0x004fca0000000000 */
        /* <DEDUP_REMOVED lines=15> */
[----:B------:R-:W-:-:S05]  /*0710*/  IADD3 R4, PT, PT, R5, 0x5, RZ ;  /* 0x0000000505047810 */ /* 0x000fca0007ffe0ff */
[----:B------:R-:W-:Y:S01]  /*0720*/  IMAD R4, R4, R8, R7 ;  /* 0x0000000804047224 */ /* 0x000fe200078e0207 */
[----:B---3--:R-:W-:-:S13]  /*0730*/  ISETP.NE.AND P0, PT, R10, -0x1, PT ;  /* 0xffffffff0a00780c */ /* 0x008fda0003f05270 */
[----:B0-----:R-:W0:Y:S08]  /*0740*/  @P0 LDC.64 R22, c[0x0][0x398] ;  /* 0x0000e600ff160b82 */ /* 0x001e300000000a00 */
[----:B------:R-:W3:Y:S01]  /*0750*/  @P0 LDC.64 R24, c[0x0][0x3a0] ;  /* 0x0000e800ff180b82 */ /* 0x000ee20000000a00 */
[----:B0-----:R-:W-:-:S06]  /*0760*/  @P0 IMAD.WIDE R22, R4, 0x4, R22 ;  /* 0x0000000404160825 */ /* 0x001fcc00078e0216 */
[----:B------:R-:W4:Y:S01]  /*0770*/  @P0 LDG.E R22, desc[UR6][R22.64] ;  /* 0x0000000616160981 */ /* 0x000f22000c1e1900 */
[----:B---3--:R-:W-:-:S05]  /*0780*/  @P0 IMAD.WIDE R24, R10, 0x4, R24 ;  /* 0x000000040a180825 */ /* 0x008fca00078e0218 */
[----:B------:R-:W4:Y:S01]  /*0790*/  @P0 LDG.E R29, desc[UR6][R24.64] ;  /* 0x00000006181d0981 */ /* 0x000f22000c1e1900 */
[----:B------:R-:W-:-:S04]  /*07a0*/  IMAD.WIDE R20, R8, 0x4, R20 ;  /* 0x0000000408147825 */ /* 0x000fc800078e0214 */
[----:B----4-:R-:W-:-:S05]  /*07b0*/  @P0 FADD R10, R22, R29 ;  /* 0x0000001d160a0221 */ /* 0x010fca0000000000 */
[----:B------:R0:W-:Y:S04]  /*07c0*/  @P0 STG.E desc[UR6][R24.64], R10 ;  /* 0x0000000a18000986 */ /* 0x0001e8000c101906 */
[----:B------:R-:W3:Y:S01]  /*07d0*/  LDG.E R12, desc[UR6][R20.64] ;  /* 0x00000006140c7981 */ /* 0x000ee2000c1e1900 */
[----:B--2---:R-:W-:-:S05]  /*07e0*/  IADD3 R6, PT, PT, R5, 0x6, RZ ;  /* 0x0000000605067810 */ /* 0x004fca0007ffe0ff */
[----:B------:R-:W-:Y:S01]  /*07f0*/  IMAD R6, R6, R8, R7 ;  /* 0x0000000806067224 */ /* 0x000fe200078e0207 */
[----:B---3--:R-:W-:-:S13]  /*0800*/  ISETP.NE.AND P0, PT, R12, -0x1, PT ;  /* 0xffffffff0c00780c */ /* 0x008fda0003f05270 */
[----:B------:R-:W2:Y:S08]  /*0810*/  @P0 LDC.64 R26, c[0x0][0x398] ;  /* 0x0000e600ff1a0b82 */ /* 0x000eb00000000a00 */
[----:B------:R-:W3:Y:S01]  /*0820*/  @P0 LDC.64 R28, c[0x0][0x3a0] ;  /* 0x0000e800ff1c0b82 */ /* 0x000ee20000000a00 */
[----:B--2---:R-:W-:-:S06]  /*0830*/  @P0 IMAD.WIDE R26, R6, 0x4, R26 ;  /* 0x00000004061a0825 */ /* 0x004fcc00078e021a */
[----:B------:R-:W2:Y:S01]  /*0840*/  @P0 LDG.E R26, desc[UR6][R26.64] ;  /* 0x000000061a1a0981 */ /* 0x000ea2000c1e1900 */
[----:B---3--:R-:W-:-:S05]  /*0850*/  @P0 IMAD.WIDE R28, R12, 0x4, R28 ;  /* 0x000000040c1c0825 */ /* 0x008fca00078e021c */
[----:B------:R-:W2:Y:S01]  /*0860*/  @P0 LDG.E R23, desc[UR6][R28.64] ;  /* 0x000000061c170981 */ /* 0x000ea2000c1e1900 */
[----:B0-----:R-:W-:-:S04]  /*0870*/  IMAD.WIDE R24, R8, 0x4, R20 ;  /* 0x0000000408187825 */ /* 0x001fc800078e0214 */
        /* <DEDUP_REMOVED lines=12> */
[----:B------:R-:W-:-:S04]  /*0940*/  LOP3.LUT R9, R9, 0x7ffffff8, RZ, 0xc0, !PT ;  /* 0x7ffffff809097812 */ /* 0x000fc800078ec0ff */
[----:B------:R-:W-:Y:S02]  /*0950*/  IADD3 R14, PT, PT, -R9, 0x8, RZ ;  /* 0x00000008090e7810 */ /* 0x000fe40007ffe1ff */
[C---:B0-----:R-:W-:Y:S02]  /*0960*/  LEA R29, R8.reuse, R4, 0x3 ;  /* 0x00000004081d7211 */ /* 0x041fe400078e18ff */
[C---:B------:R-:W-:Y:S02]  /*0970*/  LEA R4, R8.reuse, R6, 0x3 ;  /* 0x0000000608047211 */ /* 0x040fe400078e18ff */
[----:B------:R-:W-:Y:S02]  /*0980*/  MOV R10, R9 ;  /* 0x00000009000a7202 */ /* 0x000fe40000000f00 */
[C---:B------:R-:W-:Y:S02]  /*0990*/  LEA R11, R8.reuse, R11, 0x3 ;  /* 0x0000000b080b7211 */ /* 0x040fe400078e18ff */
[----:B------:R-:W-:-:S02]  /*09a0*/  LEA R13, R8, R13, 0x3 ;  /* 0x0000000d080d7211 */ /* 0x000fc400078e18ff */
[C---:B------:R-:W-:Y:S02]  /*09b0*/  LEA R15, R8.reuse, R15, 0x3 ;  /* 0x0000000f080f7211 */ /* 0x040fe400078e18ff */
[C---:B------:R-:W-:Y:S02]  /*09c0*/  LEA R17, R8.reuse, R17, 0x3 ;  /* 0x0000001108117211 */ /* 0x040fe400078e18ff */
[C---:B------:R-:W-:Y:S02]  /*09d0*/  LEA R19, R8.reuse, R19, 0x3 ;  /* 0x0000001308137211 */ /* 0x040fe400078e18ff */
[----:B------:R-:W-:Y:S01]  /*09e0*/  LEA R6, R8, R12, 0x3 ;  /* 0x0000000c08067211 */ /* 0x000fe200078e18ff */
[----:B--2---:R-:W-:-:S05]  /*09f0*/  @P0 FADD R27, R20, R27 ;  /* 0x0000001b141b0221 */ /* 0x004fca0000000000 */
[----:B------:R2:W-:Y:S01]  /*0a00*/  @P0 STG.E desc[UR6][R22.64], R27 ;  /* 0x0000001b16000986 */ /* 0x0005e2000c101906 */
[----:B------:R-:W-:-:S13]  /*0a10*/  ISETP.NE.AND P0, PT, R14, RZ, PT ;  /* 0x000000ff0e00720c */ /* 0x000fda0003f05270 */
[----:B--2---:R-:W-:Y:S05]  /*0a20*/  @!P0 BRA `(.L_x_0) ;  /* 0x0000000400ac8947 */ /* 0x004fea0003800000 */
[----:B------:R-:W-:Y:S02]  /*0a30*/  MOV R10, R13 ;  /* 0x0000000d000a7202 */ /* 0x000fe40000000f00 */
[----:B------:R-:W-:Y:S02]  /*0a40*/  MOV R13, R15 ;  /* 0x0000000f000d7202 */ /* 0x000fe40000000f00 */
[----:B------:R-:W-:Y:S02]  /*0a50*/  MOV R15, R17 ;  /* 0x00000011000f7202 */ /* 0x000fe40000000f00 */
[----:B------:R-:W-:Y:S02]  /*0a60*/  MOV R12, R14 ;  /* 0x0000000e000c7202 */ /* 0x000fe40000000f00 */
[----:B------:R-:W-:-:S07]  /*0a70*/  MOV R17, R19 ;  /* 0x0000001300117202 */ /* 0x000fce0000000f00 */
.L_x_1:
[----:B------:R-:W0:Y:S02]  /*0a80*/  LDC.64 R18, c[0x0][0x390] ;  /* 0x0000e400ff127b82 */ /* 0x000e240000000a00 */
[----:B0-----:R-:W-:-:S05]  /*0a90*/  IMAD.WIDE R18, R11, 0x4, R18 ;  /* 0x000000040b127825 */ /* 0x001fca00078e0212 */
[----:B------:R-:W2:Y:S02]  /*0aa0*/  LDG.E R21, desc[UR6][R18.64] ;  /* 0x0000000612157981 */ /* 0x000ea4000c1e1900 */
[----:B--2---:R-:W-:-:S13]  /*0ab0*/  ISETP.NE.AND P0, PT, R21, -0x1, PT ;  /* 0xffffffff1500780c */ /* 0x004fda0003f05270 */
[----:B------:R-:W0:Y:S08]  /*0ac0*/  @P0 LDC.64 R26, c[0x0][0x398] ;  /* 0x0000e600ff1a0b82 */ /* 0x000e300000000a00 */
[----:B------:R-:W2:Y:S01]  /*0ad0*/  @P0 LDC.64 R24, c[0x0][0x3a0] ;  /* 0x0000e800ff180b82 */ /* 0x000ea20000000a00 */
[----:B0-----:R-:W-:-:S06]  /*0ae0*/  @P0 IMAD.WIDE R26, R11, 0x4, R26 ;  /* 0x000000040b1a0825 */ /* 0x001fcc00078e021a */
[----:B------:R-:W3:Y:S01]  /*0af0*/  @P0 LDG.E R26, desc[UR6][R26.64] ;  /* 0x000000061a1a0981 */ /* 0x000ee2000c1e1900 */
[----:B--2---:R-:W-:-:S05]  /*0b00*/  @P0 IMAD.WIDE R24, R21, 0x4, R24 ;  /* 0x0000000415180825 */ /* 0x004fca00078e0218 */
[----:B------:R-:W3:Y:S01]  /*0b10*/  @P0 LDG.E R21, desc[UR6][R24.64] ;  /* 0x0000000618150981 */ /* 0x000ee2000c1e1900 */
[----:B-1----:R-:W-:Y:S01]  /*0b20*/  MOV R8, UR8 ;  /* 0x0000000800087c02 */ /* 0x002fe20008000f00 */
[----:B---3--:R-:W-:-:S04]  /*0b30*/  @P0 FADD R14, R26, R21 ;  /* 0x000000151a0e0221 */ /* 0x008fc80000000000 */
[----:B------:R-:W-:Y:S01]  /*0b40*/  IMAD.WIDE R20, R8, 0x4, R18 ;  /* 0x0000000408147825 */ /* 0x000fe200078e0212 */
[----:B------:R0:W-:Y:S04]  /*0b50*/  @P0 STG.E desc[UR6][R24.64], R14 ;  /* 0x0000000e18000986 */ /* 0x0001e8000c101906 */
[----:B------:R-:W2:Y:S02]  /*0b60*/  LDG.E R16, desc[UR6][R20.64] ;  /* 0x0000000614107981 */ /* 0x000ea4000c1e1900 */
[----:B--2---:R-:W-:-:S13]  /*0b70*/  ISETP.NE.AND P0, PT, R16, -0x1, PT ;  /* 0xffffffff1000780c */ /* 0x004fda0003f05270 */
[----:B------:R-:W1:Y:S08]  /*0b80*/  @P0 LDC.64 R18, c[0x0][0x398] ;  /* 0x0000e600ff120b82 */ /* 0x000e700000000a00 */
[----:B------:R-:W2:Y:S01]  /*0b90*/  @P0 LDC.64 R22, c[0x0][0x3a0] ;  /* 0x0000e800ff160b82 */ /* 0x000ea20000000a00 */
[----:B-1----:R-:W-:-:S06]  /*0ba0*/  @P0 IMAD.WIDE R18, R10, 0x4, R18 ;  /* 0x000000040a120825 */ /* 0x002fcc00078e0212 */
[----:B------:R-:W3:Y:S01]  /*0bb0*/  @P0 LDG.E R18, desc[UR6][R18.64] ;  /* 0x0000000612120981 */ /* 0x000ee2000c1e1900 */
[----:B--2---:R-:W-:-:S05]  /*0bc0*/  @P0 IMAD.WIDE R22, R16, 0x4, R22 ;  /* 0x0000000410160825 */ /* 0x004fca00078e0216 */
[----:B------:R-:W3:Y:S02]  /*0bd0*/  @P0 LDG.E R27, desc[UR6][R22.64] ;  /* 0x00000006161b0981 */ /* 0x000ee4000c1e1900 */
[----:B---3--:R-:W-:Y:S01]  /*0be0*/  @P0 FADD R16, R18, R27 ;  /* 0x0000001b12100221 */ /* 0x008fe20000000000 */
[----:B------:R-:W-:-:S04]  /*0bf0*/  IMAD.WIDE R18, R8, 0x4, R20 ;  /* 0x0000000408127825 */ /* 0x000fc800078e0214 */
[----:B------:R1:W-:Y:S04]  /*0c00*/  @P0 STG.E desc[UR6][R22.64], R16 ;  /* 0x0000001016000986 */ /* 0x0003e8000c101906 */
[----:B------:R-:W2:Y:S02]  /*0c10*/  LDG.E R21, desc[UR6][R18.64] ;  /* 0x0000000612157981 */ /* 0x000ea4000c1e1900 */
[----:B--2---:R-:W-:-:S13]  /*0c20*/  ISETP.NE.AND P0, PT, R21, -0x1, PT ;  /* 0xffffffff1500780c */ /* 0x004fda0003f05270 */
[----:B------:R-:W2:Y:S08]  /*0c30*/  @P0 LDC.64 R26, c[0x0][0x398] ;  /* 0x0000e600ff1a0b82 */ /* 0x000eb00000000a00 */
[----:B0-----:R-:W0:Y:S01]  /*0c40*/  @P0 LDC.64 R24, c[0x0][0x3a0] ;  /* 0x0000e800ff180b82 */ /* 0x001e220000000a00 */
[----:B--2---:R-:W-:-:S06]  /*0c50*/  @P0 IMAD.WIDE R26, R13, 0x4, R26 ;  /* 0x000000040d1a0825 */ /* 0x004fcc00078e021a */
[----:B------:R-:W2:Y:S01]  /*0c60*/  @P0 LDG.E R26, desc[UR6][R26.64] ;  /* 0x000000061a1a0981 */ /* 0x000ea2000c1e1900 */
[----:B0-----:R-:W-:-:S05]  /*0c70*/  @P0 IMAD.WIDE R24, R21, 0x4, R24 ;  /* 0x0000000415180825 */ /* 0x001fca00078e0218 */
[----:B------:R-:W2:Y:S02]  /*0c80*/  @P0 LDG.E R21, desc[UR6][R24.64] ;  /* 0x0000000618150981 */ /* 0x000ea4000c1e1900 */
[----:B--2---:R-:W-:Y:S01]  /*0c90*/  @P0 FADD R14, R26, R21 ;  /* 0x000000151a0e0221 */ /* 0x004fe20000000000 */
[----:B------:R-:W-:-:S04]  /*0ca0*/  IMAD.WIDE R20, R8, 0x4, R18 ;  /* 0x0000000408147825 */ /* 0x000fc800078e0212 */
[----:B------:R0:W-:Y:S04]  /*0cb0*/  @P0 STG.E desc[UR6][R24.64], R14 ;  /* 0x0000000e18000986 */ /* 0x0001e8000c101906 */
[----:B-1----:R-:W2:Y:S02]  /*0cc0*/  LDG.E R16, desc[UR6][R20.64] ;  /* 0x0000000614107981 */ /* 0x002ea4000c1e1900 */
        /* <DEDUP_REMOVED lines=12> */
[----:B0-----:R-:W0:Y:S08]  /*0d90*/  @P0 LDC.64 R24, c[0x0][0x398] ;  /* 0x0000e600ff180b82 */ /* 0x001e300000000a00 */
[----:B------:R-:W2:Y:S01]  /*0da0*/  @P0 LDC.64 R26, c[0x0][0x3a0] ;  /* 0x0000e800ff1a0b82 */ /* 0x000ea20000000a00 */
[----:B0-----:R-:W-:-:S06]  /*0db0*/  @P0 IMAD.WIDE R24, R17, 0x4, R24 ;  /* 0x0000000411180825 */ /* 0x001fcc00078e0218 */
[----:B------:R-:W3:Y:S01]  /*0dc0*/  @P0 LDG.E R24, desc[UR6][R24.64] ;  /* 0x0000000618180981 */ /* 0x000ee2000c1e1900 */
[----:B--2---:R-:W-:-:S05]  /*0dd0*/  @P0 IMAD.WIDE R26, R21, 0x4, R26 ;  /* 0x00000004151a0825 */ /* 0x004fca00078e021a */
[----:B------:R-:W3:Y:S02]  /*0de0*/  @P0 LDG.E R21, desc[UR6][R26.64] ;  /* 0x000000061a150981 */ /* 0x000ee4000c1e1900 */
[----:B---3--:R-:W-:Y:S01]  /*0df0*/  @P0 FADD R14, R24, R21 ;  /* 0x00000015180e0221 */ /* 0x008fe20000000000 */
        /* <DEDUP_REMOVED lines=24> */
[----:B------:R-:W2:Y:S02]  /*0f80*/  LDG.E R25, desc[UR6][R24.64] ;  /* 0x0000000618197981 */ /* 0x000ea4000c1e1900 */
[----:B--2---:R-:W-:-:S13]  /*0f90*/  ISETP.NE.AND P0, PT, R25, -0x1, PT ;  /* 0xffffffff1900780c */ /* 0x004fda0003f05270 */
[----:B------:R-:W2:Y:S08]  /*0fa0*/  @P0 LDC.64 R22, c[0x0][0x398] ;  /* 0x0000e600ff160b82 */ /* 0x000eb00000000a00 */
[----:B-1----:R-:W1:Y:S01]  /*0fb0*/  @P0 LDC.64 R18, c[0x0][0x3a0] ;  /* 0x0000e800ff120b82 */ /* 0x002e620000000a00 */
[----:B--2---:R-:W-:-:S06]  /*0fc0*/  @P0 IMAD.WIDE R22, R6, 0x4, R22 ;  /* 0x0000000406160825 */ /* 0x004fcc00078e0216 */
[----:B------:R-:W2:Y:S01]  /*0fd0*/  @P0 LDG.E R22, desc[UR6][R22.64] ;  /* 0x0000000616160981 */ /* 0x000ea2000c1e1900 */
[----:B-1----:R-:W-:-:S05]  /*0fe0*/  @P0 IMAD.WIDE R18, R25, 0x4, R18 ;  /* 0x0000000419120825 */ /* 0x002fca00078e0212 */
[----:B------:R-:W2:Y:S01]  /*0ff0*/  @P0 LDG.E R21, desc[UR6][R18.64] ;  /* 0x0000000612150981 */ /* 0x000ea2000c1e1900 */
[----:B------:R-:W-:Y:S02]  /*1000*/  IADD3 R12, PT, PT, R12, 0x8, RZ ;  /* 0x000000080c0c7810 */ /* 0x000fe40007ffe0ff */
[C---:B------:R-:W-:Y:S02]  /*1010*/  LEA R11, R8.reuse, R11, 0x3 ;  /* 0x0000000b080b7211 */ /* 0x040fe400078e18ff */
[C---:B------:R-:W-:Y:S02]  /*1020*/  LEA R10, R8.reuse, R10, 0x3 ;  /* 0x0000000a080a7211 */ /* 0x040fe400078e18ff */
[C---:B------:R-:W-:Y:S02]  /*1030*/  LEA R13, R8.reuse, R13, 0x3 ;  /* 0x0000000d080d7211 */ /* 0x040fe400078e18ff */
[C---:B------:R-:W-:Y:S02]  /*1040*/  LEA R15, R8.reuse, R15, 0x3 ;  /* 0x0000000f080f7211 */ /* 0x040fe400078e18ff */
[----:B------:R-:W-:-:S02]  /*1050*/  LEA R17, R8, R17, 0x3 ;  /* 0x0000001108117211 */ /* 0x000fc400078e18ff */
[C---:B------:R-:W-:Y:S02]  /*1060*/  LEA R29, R8.reuse, R29, 0x3 ;  /* 0x0000001d081d7211 */ /* 0x040fe400078e18ff */
[C---:B------:R-:W-:Y:S02]  /*1070*/  LEA R4, R8.reuse, R4, 0x3 ;  /* 0x0000000408047211 */ /* 0x040fe400078e18ff */
[----:B------:R-:W-:Y:S01]  /*1080*/  LEA R6, R8, R6, 0x3 ;  /* 0x0000000608067211 */ /* 0x000fe200078e18ff */
[----:B--2---:R-:W-:-:S05]  /*1090*/  @P0 FADD R21, R22, R21 ;  /* 0x0000001516150221 */ /* 0x004fca0000000000 */
[----:B------:R0:W-:Y:S01]  /*10a0*/  @P0 STG.E desc[UR6][R18.64], R21 ;  /* 0x0000001512000986 */ /* 0x0001e2000c101906 */
[----:B------:R-:W-:-:S13]  /*10b0*/  ISETP.NE.AND P0, PT, R12, RZ, PT ;  /* 0x000000ff0c00720c */ /* 0x000fda0003f05270 */
[----:B0-----:R-:W-:Y:S05]  /*10c0*/  @P0 BRA `(.L_x_1) ;  /* 0xfffffff8006c0947 */ /* 0x001fea000383ffff */
[----:B------:R-:W-:-:S07]  /*10d0*/  MOV R10, R9 ;  /* 0x00000009000a7202 */ /* 0x000fce0000000f00 */
.L_x_0:
[----:B------:R-:W-:-:S13]  /*10e0*/  ISETP.NE.AND P0, PT, R2, RZ, PT ;  /* 0x000000ff0200720c */ /* 0x000fda0003f05270 */
[----:B------:R-:W-:Y:S05]  /*10f0*/  @!P0 BRA `(.L_x_2) ;  /* 0x0000000400a88947 */ /* 0x000fea0003800000 */
[----:B------:R-:W2:Y:S01]  /*1100*/  LDCU UR4, c[0x0][0x38c] ;  /* 0x00007180ff0477ac */ /* 0x000ea20008000800 */
[----:B------:R-:W-:-:S04]  /*1110*/  IADD3 R4, PT, PT, R2, -0x1, RZ ;  /* 0xffffffff02047810 */ /* 0x000fc80007ffe0ff */
[----:B------:R-:W-:Y:S01]  /*1120*/  ISETP.GE.U32.AND P0, PT, R4, 0x3, PT ;  /* 0x000000030400780c */ /* 0x000fe20003f06070 */
[----:B--2---:R-:W-:-:S12]  /*1130*/  ULOP3.LUT UP0, UR5, UR4, 0x3, URZ, 0xc0, !UPT ;  /* 0x0000000304057892 */ /* 0x004fd8000f80c0ff */
[----:B------:R-:W-:Y:S05]  /*1140*/  @!P0 BRA `(.L_x_3) ;  /* 0x0000000000cc8947 */ /* 0x000fea0003800000 */
[----:B------:R-:W2:Y:S01]  /*1150*/  LDC.64 R12, c[0x0][0x390] ;  /* 0x0000e400ff0c7b82 */ /* 0x000ea20000000a00 */
[----:B------:R-:W-:-:S05]  /*1160*/  IADD3 R9, PT, PT, R5, R10, RZ ;  /* 0x0000000a05097210 */ /* 0x000fca0007ffe0ff */
        /* <DEDUP_REMOVED lines=14> */
[----:B------:R-:W-:Y:S02]  /*1250*/  IADD3 R23, PT, PT, R9, R8, RZ ;  /* 0x0000000809177210 */ /* 0x000fe40007ffe0ff */
        /* <DEDUP_REMOVED lines=10> */
[----:B0-----:R-:W3:Y:S01]  /*1300*/  LDG.E R11, desc[UR6][R12.64] ;  /* 0x000000060c0b7981 */ /* 0x001ee2000c1e1900 */
[----:B------:R-:W-:Y:S02]  /*1310*/  IADD3 R23, PT, PT, R23, R8, RZ ;  /* 0x0000000817177210 */ /* 0x000fe40007ffe0ff */
[----:B---3--:R-:W-:-:S13]  /*1320*/  ISETP.NE.AND P0, PT, R11, -0x1, PT ;  /* 0xffffffff0b00780c */ /* 0x008fda0003f05270 */
[----:B------:R-:W0:Y:S08]  /*1330*/  @P0 LDC.64 R16, c[0x0][0x398] ;  /* 0x0000e600ff100b82 */ /* 0x000e300000000a00 */
[----:B------:R-:W3:Y:S01]  /*1340*/  @P0 LDC.64 R14, c[0x0][0x3a0] ;  /* 0x0000e800ff0e0b82 */ /* 0x000ee20000000a00 */
[----:B0-----:R-:W-:-:S06]  /*1350*/  @P0 IMAD.WIDE R16, R23, 0x4, R16 ;  /* 0x0000000417100825 */ /* 0x001fcc00078e0210 */
[----:B------:R-:W4:Y:S01]  /*1360*/  @P0 LDG.E R16, desc[UR6][R16.64] ;  /* 0x0000000610100981 */ /* 0x000f22000c1e1900 */
[----:B---3--:R-:W-:-:S05]  /*1370*/  @P0 IMAD.WIDE R14, R11, 0x4, R14 ;  /* 0x000000040b0e0825 */ /* 0x008fca00078e020e */
[----:B------:R-:W4:Y:S01]  /*1380*/  @P0 LDG.E R11, desc[UR6][R14.64] ;  /* 0x000000060e0b0981 */ /* 0x000f22000c1e1900 */
[----:B--2---:R-:W-:-:S04]  /*1390*/  IMAD.WIDE R18, R8, 0x4, R12 ;  /* 0x0000000408127825 */ /* 0x004fc800078e020c */
[----:B----4-:R-:W-:-:S05]  /*13a0*/  @P0 FADD R11, R16, R11 ;  /* 0x0000000b100b0221 */ /* 0x010fca0000000000 */
[----:B------:R2:W-:Y:S04]  /*13b0*/  @P0 STG.E desc[UR6][R14.64], R11 ;  /* 0x0000000b0e000986 */ /* 0x0005e8000c101906 */
[----:B------:R-:W3:Y:S02]  /*13c0*/  LDG.E R19, desc[UR6][R18.64] ;  /* 0x0000000612137981 */ /* 0x000ee4000c1e1900 */
[----:B---3--:R-:W-:-:S13]  /*13d0*/  ISETP.NE.AND P0, PT, R19, -0x1, PT ;  /* 0xffffffff1300780c */ /* 0x008fda0003f05270 */
[----:B------:R-:W0:Y:S08]  /*13e0*/  @P0 LDC.64 R12, c[0x0][0x398] ;  /* 0x0000e600ff0c0b82 */ /* 0x000e300000000a00 */
[----:B------:R-:W3:Y:S01]  /*13f0*/  @P0 LDC.64 R20, c[0x0][0x3a0] ;  /* 0x0000e800ff140b82 */ /* 0x000ee20000000a00 */
[----:B------:R-:W-:-:S05]  /*1400*/  @P0 IADD3 R9, PT, PT, R23, R8, RZ ;  /* 0x0000000817090210 */ /* 0x000fca0007ffe0ff */
[----:B0-----:R-:W-:-:S06]  /*1410*/  @P0 IMAD.WIDE R12, R9, 0x4, R12 ;  /* 0x00000004090c0825 */ /* 0x001fcc00078e020c */
[----:B------:R-:W4:Y:S01]  /*1420*/  @P0 LDG.E R12, desc[UR6][R12.64] ;  /* 0x000000060c0c0981 */ /* 0x000f22000c1e1900 */
[----:B---3--:R-:W-:-:S05]  /*1430*/  @P0 IMAD.WIDE R16, R19, 0x4, R20 ;  /* 0x0000000413100825 */ /* 0x008fca00078e0214 */
[----:B------:R-:W4:Y:S01]  /*1440*/  @P0 LDG.E R9, desc[UR6][R16.64] ;  /* 0x0000000610090981 */ /* 0x000f22000c1e1900 */
[----:B------:R-:W-:Y:S01]  /*1450*/  IADD3 R10, PT, PT, R10, 0x4, RZ ;  /* 0x000000040a0a7810 */ /* 0x000fe20007ffe0ff */
[----:B----4-:R-:W-:-:S05]  /*1460*/  @P0 FADD R9, R12, R9 ;  /* 0x000000090c090221 */ /* 0x010fca0000000000 */
[----:B------:R2:W-:Y:S02]  /*1470*/  @P0 STG.E desc[UR6][R16.64], R9 ;  /* 0x0000000910000986 */ /* 0x0005e4000c101906 */
.L_x_3:
[----:B------:R-:W-:Y:S04]  /*1480*/  BSSY.RECONVERGENT B0, `(.L_x_2) ;  /* 0x0000031000007945 */ /* 0x000fe80003800200 */
[----:B------:R-:W-:Y:S05]  /*1490*/  BRA.U !UP0, `(.L_x_4) ;  /* 0x0000000108bc7547 */ /* 0x000fea000b800000 */
[----:B------:R-:W-:Y:S02]  /*14a0*/  UISETP.NE.AND UP0, UPT, UR5, 0x1, UPT ;  /* 0x000000010500788c */ /* 0x000fe4000bf05270 */
[----:B------:R-:W-:-:S04]  /*14b0*/  ULOP3.LUT UR4, UR4, 0x1, URZ, 0xc0, !UPT ;  /* 0x0000000104047892 */ /* 0x000fc8000f8ec0ff */
[----:B------:R-:W-:-:S03]  /*14c0*/  UISETP.NE.U32.AND UP1, UPT, UR4, 0x1, UPT ;  /* 0x000000010400788c */ /* 0x000fc6000bf25070 */
[----:B------:R-:W-:Y:S08]  /*14d0*/  BRA.U !UP0, `(.L_x_5) ;  /* 0x00000001086c7547 */ /* 0x000ff0000b800000 */
[----:B------:R-:W3:Y:S01]  /*14e0*/  LDC.64 R12, c[0x0][0x390] ;  /* 0x0000e400ff0c7b82 */ /* 0x000ee20000000a00 */
[----:B--2---:R-:W-:-:S05]  /*14f0*/  IADD3 R9, PT, PT, R5, R10, RZ ;  /* 0x0000000a05097210 */ /* 0x004fca0007ffe0ff */
[----:B------:R-:W-:-:S04]  /*1500*/  IMAD R9, R9, R8, R7 ;  /* 0x0000000809097224 */ /* 0x000fc800078e0207 */
[----:B---3--:R-:W-:-:S05]  /*1510*/  IMAD.WIDE R12, R9, 0x4, R12 ;  /* 0x00000004090c7825 */ /* 0x008fca00078e020c */
        /* <DEDUP_REMOVED lines=13> */
[----:B------:R-:W0:Y:S08]  /*15f0*/  @P0 LDC.64 R12, c[0x0][0x398] ;  /* 0x0000e600ff0c0b82 */ /* 0x000e300000000a00 */
[----:B------:R-:W2:Y:S01]  /*1600*/  @P0 LDC.64 R20, c[0x0][0x3a0] ;  /* 0x0000e800ff140b82 */ /* 0x000ea20000000a00 */
[----:B------:R-:W-:-:S05]  /*1610*/  @P0 IADD3 R9, PT, PT, R9, R8, RZ ;  /* 0x0000000809090210 */ /* 0x000fca0007ffe0ff */
[----:B0-----:R-:W-:-:S06]  /*1620*/  @P0 IMAD.WIDE R12, R9, 0x4, R12 ;  /* 0x00000004090c0825 */ /* 0x001fcc00078e020c */
[----:B------:R-:W4:Y:S01]  /*1630*/  @P0 LDG.E R12, desc[UR6][R12.64] ;  /* 0x000000060c0c0981 */ /* 0x000f22000c1e1900 */
[----:B--2---:R-:W-:-:S05]  /*1640*/  @P0 IMAD.WIDE R16, R19, 0x4, R20 ;  /* 0x0000000413100825 */ /* 0x004fca00078e0214 */
[----:B------:R-:W4:Y:S01]  /*1650*/  @P0 LDG.E R9, desc[UR6][R16.64] ;  /* 0x0000000610090981 */ /* 0x000f22000c1e1900 */
[----:B------:R-:W-:Y:S01]  /*1660*/  IADD3 R10, PT, PT, R10, 0x2, RZ ;  /* 0x000000020a0a7810 */ /* 0x000fe20007ffe0ff */
[----:B----4-:R-:W-:-:S05]  /*1670*/  @P0 FADD R9, R12, R9 ;  /* 0x000000090c090221 */ /* 0x010fca0000000000 */
[----:B------:R3:W-:Y:S02]  /*1680*/  @P0 STG.E desc[UR6][R16.64], R9 ;  /* 0x0000000910000986 */ /* 0x0007e4000c101906 */
.L_x_5:
[----:B------:R-:W-:Y:S05]  /*1690*/  BRA.U UP1, `(.L_x_4) ;  /* 0x00000001013c7547 */ /* 0x000fea000b800000 */
[----:B------:R-:W4:Y:S01]  /*16a0*/  LDC.64 R12, c[0x0][0x390] ;  /* 0x0000e400ff0c7b82 */ /* 0x000f220000000a00 */
[----:B------:R-:W-:-:S05]  /*16b0*/  IADD3 R5, PT, PT, R5, R10, RZ ;  /* 0x0000000a05057210 */ /* 0x000fca0007ffe0ff */
[----:B--23--:R-:W-:-:S04]  /*16c0*/  IMAD R9, R5, R8, R7 ;  /* 0x0000000805097224 */ /* 0x00cfc800078e0207 */
[----:B----4-:R-:W-:-:S05]  /*16d0*/  IMAD.WIDE R4, R9, 0x4, R12 ;  /* 0x0000000409047825 */ /* 0x010fca00078e020c */
[----:B0-----:R-:W2:Y:S02]  /*16e0*/  LDG.E R11, desc[UR6][R4.64] ;  /* 0x00000006040b7981 */ /* 0x001ea4000c1e1900 */
[----:B--2---:R-:W-:-:S13]  /*16f0*/  ISETP.NE.AND P0, PT, R11, -0x1, PT ;  /* 0xffffffff0b00780c */ /* 0x004fda0003f05270 */
[----:B------:R-:W-:Y:S05]  /*1700*/  @!P0 BRA `(.L_x_4) ;  /* 0x0000000000208947 */ /* 0x000fea0003800000 */
[----:B------:R-:W0:Y:S08]  /*1710*/  LDC.64 R4, c[0x0][0x398] ;  /* 0x0000e600ff047b82 */ /* 0x000e300000000a00 */
[----:B------:R-:W2:Y:S01]  /*1720*/  LDC.64 R6, c[0x0][0x3a0] ;  /* 0x0000e800ff067b82 */ /* 0x000ea20000000a00 */
[----:B0-----:R-:W-:-:S06]  /*1730*/  IMAD.WIDE R4, R9, 0x4, R4 ;  /* 0x0000000409047825 */ /* 0x001fcc00078e0204 */
[----:B------:R-:W3:Y:S01]  /*1740*/  LDG.E R4, desc[UR6][R4.64] ;  /* 0x0000000604047981 */ /* 0x000ee2000c1e1900 */
[----:B--2---:R-:W-:-:S05]  /*1750*/  IMAD.WIDE R6, R11, 0x4, R6 ;  /* 0x000000040b067825 */ /* 0x004fca00078e0206 */
[----:B------:R-:W3:Y:S02]  /*1760*/  LDG.E R9, desc[UR6][R6.64] ;  /* 0x0000000606097981 */ /* 0x000ee4000c1e1900 */
[----:B---3--:R-:W-:-:S05]  /*1770*/  FADD R9, R4, R9 ;  /* 0x0000000904097221 */ /* 0x008fca0000000000 */
[----:B------:R4:W-:Y:S02]  /*1780*/  STG.E desc[UR6][R6.64], R9 ;  /* 0x0000000906007986 */ /* 0x0009e4000c101906 */
.L_x_4:
[----:B01----:R-:W-:Y:S05]  /*1790*/  BSYNC.RECONVERGENT B0 ;  /* 0x0000000000007941 */ /* 0x003fea0003800200 */
.L_x_2:
[----:B------:R-:W5:Y:S01]  /*17a0*/  LDCU UR4, c[0x0][0x360] ;  /* 0x00006c00ff0477ac */ /* 0x000f620008000800 */
[----:B------:R-:W5:Y:S02]  /*17b0*/  LDC R4, c[0x0][0x370] ;  /* 0x0000dc00ff047b82 */ /* 0x000f640000000800 */
[----:B-----5:R-:W-:-:S05]  /*17c0*/  IMAD R3, R4, UR4, R3 ;  /* 0x0000000404037c24 */ /* 0x020fca000f8e0203 */
[----:B------:R-:W-:-:S13]  /*17d0*/  ISETP.GE.AND P0, PT, R3, R0, PT ;  /* 0x000000000300720c */ /* 0x000fda0003f06270 */
[----:B------:R-:W-:Y:S05]  /*17e0*/  @!P0 BRA `(.L_x_6) ;  /* 0xffffffe8003c8947 */ /* 0x000fea000383ffff */
[----:B01----:R-:W-:Y:S05]  /*17f0*/  EXIT ;  /* 0x000000000000794d */ /* 0x003fea0003800000 */
.L_x_7:
[----:B------:R-:W-:-:S00]  /*1800*/  BRA `(.L_x_7) ;  /* 0xfffffffc00fc7947 */ /* 0x000fc0000383ffff */
[----:B------:R-:W-:-:S00]  /*1810*/  NOP ;  /* 0x0000000000007918 */ /* 0x000fc00000000000 */
        /* <DEDUP_REMOVED lines=14> */
.L_x_15:


//--------------------- .text._Z16grid_pooling_gpuiiiiPKfPKiPfPi --------------------------
	.section	.text._Z16grid_pooling_gpuiiiiPKfPKiPfPi,"ax",@progbits
	.align	128
        .global         _Z16grid_pooling_gpuiiiiPKfPKiPfPi
        .type           _Z16grid_pooling_gpuiiiiPKfPKiPfPi,@function
        .size           _Z16grid_pooling_gpuiiiiPKfPKiPfPi,(.L_x_16 - _Z16grid_pooling_gpuiiiiPKfPKiPfPi)
        .other          _Z16grid_pooling_gpuiiiiPKfPKiPfPi,@"STO_CUDA_ENTRY STV_DEFAULT"
_Z16grid_pooling_gpuiiiiPKfPKiPfPi:
.text._Z16grid_pooling_gpuiiiiPKfPKiPfPi:
        /* <DEDUP_REMOVED lines=13> */
[----:B------:R-:W1:Y:S05]  /*00d0*/  LDCU.64 UR10, c[0x0][0x388] ;  /* 0x00007100ff0a77ac */ /* 0x000e6a0008000a00 */
.L_x_13:
[----:B--2---:R-:W2:Y:S01]  /*00e0*/  LDCU UR4, c[0x0][0x388] ;  /* 0x00007100ff0477ac */ /* 0x004ea20008000800 */
[----:B---3--:R-:W-:Y:S01]  /*00f0*/  IABS R10, R3 ;  /* 0x00000003000a7213 */ /* 0x008fe20000000000 */
[----:B------:R-:W-:Y:S01]  /*0100*/  HFMA2 R12, -RZ, RZ, 0, 0 ;  /* 0x00000000ff0c7431 */ /* 0x000fe200000001ff */
[----:B--2---:R-:W-:-:S04]  /*0110*/  MOV R4, UR4 ;  /* 0x0000000400047c02 */ /* 0x004fc80008000f00 */
[----:B----4-:R-:W-:-:S04]  /*0120*/  IABS R8, R4 ;  /* 0x0000000400087213 */ /* 0x010fc80000000000 */
[----:B------:R-:W2:Y:S08]  /*0130*/  I2F.RP R5, R8 ;  /* 0x0000000800057306 */ /* 0x000eb00000209400 */
[----:B--2---:R-:W2:Y:S02]  /*0140*/  MUFU.RCP R5, R5 ;  /* 0x0000000500057308 */ /* 0x004ea40000001000 */
[----:B--2---:R-:W-:-:S06]  /*0150*/  IADD3 R6, PT, PT, R5, 0xffffffe, RZ ;  /* 0x0ffffffe05067810 */ /* 0x004fcc0007ffe0ff */
[----:B------:R2:W3:Y:S02]  /*0160*/  F2I.FTZ.U32.TRUNC.NTZ R7, R6 ;  /* 0x0000000600077305 */ /* 0x0004e4000021f000 */
[----:B--2---:R-:W-:Y:S01]  /*0170*/  HFMA2 R6, -RZ, RZ, 0, 0 ;  /* 0x00000000ff067431 */ /* 0x004fe200000001ff */
[----:B---3--:R-:W-:-:S05]  /*0180*/  IADD3 R9, PT, PT, RZ, -R7, RZ ;  /* 0x80000007ff097210 */ /* 0x008fca0007ffe0ff */
[----:B------:R-:W-:-:S04]  /*0190*/  IMAD R9, R9, R8, RZ ;  /* 0x0000000809097224 */ /* 0x000fc800078e02ff */
[----:B------:R-:W-:Y:S01]  /*01a0*/  IMAD.HI.U32 R7, R7, R9, R6 ;  /* 0x0000000907077227 */ /* 0x000fe200078e0006 */
[----:B------:R-:W-:Y:S01]  /*01b0*/  MOV R9, R10 ;  /* 0x0000000a00097202 */ /* 0x000fe20000000f00 */
[----:B------:R-:W2:Y:S04]  /*01c0*/  LDC R6, c[0x0][0x384] ;  /* 0x0000e100ff067b82 */ /* 0x000ea80000000800 */
[----:B------:R-:W-:-:S05]  /*01d0*/  IMAD.HI.U32 R5, R7, R9, RZ ;  /* 0x0000000907057227 */ /* 0x000fca00078e00ff */
[----:B------:R-:W-:-:S05]  /*01e0*/  IADD3 R7, PT, PT, -R5, RZ, RZ ;  /* 0x000000ff05077210 */ /* 0x000fca0007ffe1ff */
[----:B------:R-:W-:-:S05]  /*01f0*/  IMAD R7, R8, R7, R9 ;  /* 0x0000000708077224 */ /* 0x000fca00078e0209 */
[----:B------:R-:W-:-:S13]  /*0200*/  ISETP.GT.U32.AND P2, PT, R8, R7, PT ;  /* 0x000000070800720c */ /* 0x000fda0003f44070 */
[-C--:B------:R-:W-:Y:S02]  /*0210*/  @!P2 IADD3 R7, PT, PT, R7, -R8.reuse, RZ ;  /* 0x800000080707a210 */ /* 0x080fe40007ffe0ff */
[----:B------:R-:W-:Y:S02]  /*0220*/  @!P2 IADD3 R5, PT, PT, R5, 0x1, RZ ;  /* 0x000000010505a810 */ /* 0x000fe40007ffe0ff */
[----:B------:R-:W-:Y:S02]  /*0230*/  ISETP.GE.U32.AND P0, PT, R7, R8, PT ;  /* 0x000000080700720c */ /* 0x000fe40003f06070 */
[----:B------:R-:W-:Y:S02]  /*0240*/  LOP3.LUT R7, R3, R4, RZ, 0x3c, !PT ;  /* 0x0000000403077212 */ /* 0x000fe400078e3cff */
[----:B------:R-:W-:Y:S02]  /*0250*/  ISETP.NE.AND P2, PT, R4, RZ, PT ;  /* 0x000000ff0400720c */ /* 0x000fe40003f45270 */
[----:B------:R-:W-:-:S07]  /*0260*/  ISETP.GE.AND P1, PT, R7, RZ, PT ;  /* 0x000000ff0700720c */ /* 0x000fce0003f26270 */
[----:B------:R-:W-:Y:S02]  /*0270*/  @P0 IADD3 R5, PT, PT, R5, 0x1, RZ ;  /* 0x0000000105050810 */ /* 0x000fe40007ffe0ff */
[----:B--2---:R-:W-:-:S04]  /*0280*/  ISETP.GE.U32.AND P0, PT, R6, 0x8, PT ;  /* 0x000000080600780c */ /* 0x004fc80003f06070 */
[----:B------:R-:W-:Y:S02]  /*0290*/  @!P1 IADD3 R5, PT, PT, -R5, RZ, RZ ;  /* 0x000000ff05059210 */ /* 0x000fe40007ffe1ff */
[----:B------:R-:W-:-:S04]  /*02a0*/  @!P2 LOP3.LUT R5, RZ, R4, RZ, 0x33, !PT ;  /* 0x00000004ff05a212 */ /* 0x000fc800078e33ff */
[C---:B------:R-:W-:Y:S01]  /*02b0*/  IADD3 R9, PT, PT, -R5.reuse, RZ, RZ ;  /* 0x000000ff05097210 */ /* 0x040fe20007ffe1ff */
[----:B------:R-:W-:-:S04]  /*02c0*/  IMAD R7, R5, R6, RZ ;  /* 0x0000000605077224 */ /* 0x000fc800078e02ff */
[----:B------:R-:W-:Y:S01]  /*02d0*/  IMAD R9, R4, R9, R3 ;  /* 0x0000000904097224 */ /* 0x000fe200078e0203 */
[----:B------:R-:W-:Y:S06]  /*02e0*/  @!P0 BRA `(.L_x_8) ;  /* 0x0000000c00dc8947 */ /* 0x000fec0003800000 */
[----:B------:R-:W2:Y:S01]  /*02f0*/  LDC.64 R20, c[0x0][0x398] ;  /* 0x0000e600ff147b82 */ /* 0x000ea20000000a00 */
[----:B------:R-:W3:Y:S07]  /*0300*/  LDCU UR4, c[0x0][0x38c] ;  /* 0x00007180ff0477ac */ /* 0x000eee0008000800 */
[----:B------:R-:W4:Y:S08]  /*0310*/  LDC.64 R10, c[0x0][0x390] ;  /* 0x0000e400ff0a7b82 */ /* 0x000f300000000a00 */
[----:B------:R-:W5:Y:S01]  /*0320*/  LDC.64 R18, c[0x0][0x3a0] ;  /* 0x0000e800ff127b82 */ /* 0x000f620000000a00 */
[----:B--2---:R-:W-:-:S05]  /*0330*/  IMAD.WIDE R20, R7, 0x4, R20 ;  /* 0x0000000407147825 */ /* 0x004fca00078e0214 */
[----:B0-----:R-:W3:Y:S01]  /*0340*/  LDG.E R12, desc[UR6][R20.64] ;  /* 0x00000006140c7981 */ /* 0x001ee2000c1e1900 */
[----:B------:R-:W-:-:S04]  /*0350*/  IMAD R8, R4, R6, RZ ;  /* 0x0000000604087224 */ /* 0x000fc800078e02ff */
[----:B------:R-:W-:-:S04]  /*0360*/  IMAD R13, R5, R8, R9 ;  /* 0x00000008050d7224 */ /* 0x000fc800078e0209 */
[----:B----4-:R-:W-:-:S05]  /*0370*/  IMAD.WIDE R10, R13, 0x4, R10 ;  /* 0x000000040d0a7825 */ /* 0x010fca00078e020a */
[----:B------:R-:W2:Y:S01]  /*0380*/  LDG.E R29, desc[UR6][R10.64] ;  /* 0x000000060a1d7981 */ /* 0x000ea2000c1e1900 */
[----:B---3--:R-:W-:-:S04]  /*0390*/  IMAD R12, R5, UR4, R12 ;  /* 0x00000004050c7c24 */ /* 0x008fc8000f8e020c */
[----:B------:R-:W-:-:S04]  /*03a0*/  IMAD R27, R12, R4, R9 ;  /* 0x000000040c1b7224 */ /* 0x000fc800078e0209 */
[----:B-----5:R-:W-:-:S05]  /*03b0*/  IMAD.WIDE R22, R27, 0x4, R18 ;  /* 0x000000041b167825 */ /* 0x020fca00078e0212 */
[----:B------:R-:W2:Y:S02]  /*03c0*/  LDG.E R8, desc[UR6][R22.64] ;  /* 0x0000000616087981 */ /* 0x000ea4000c1e1900 */
[----:B--2---:R-:W-:-:S13]  /*03d0*/  FSETP.GEU.AND P0, PT, R8, R29, PT ;  /* 0x0000001d0800720b */ /* 0x004fda0003f0e000 */
[----:B------:R-:W0:Y:S01]  /*03e0*/  @!P0 LDC.64 R14, c[0x0][0x3a8] ;  /* 0x0000ea00ff0e8b82 */ /* 0x000e220000000a00 */
[----:B------:R-:W-:Y:S01]  /*03f0*/  @!P0 STG.E desc[UR6][R22.64], R29 ;  /* 0x0000001d16008986 */ /* 0x000fe2000c101906 */
[----:B0-----:R-:W-:-:S05]  /*0400*/  @!P0 IMAD.WIDE R26, R27, 0x4, R14 ;  /* 0x000000041b1a8825 */ /* 0x001fca00078e020e */
[----:B------:R0:W-:Y:S04]  /*0410*/  @!P0 STG.E desc[UR6][R26.64], R13 ;  /* 0x0000000d1a008986 */ /* 0x0001e8000c101906 */
[----:B------:R-:W2:Y:S01]  /*0420*/  LDG.E R8, desc[UR6][R20.64+0x4] ;  /* 0x0000040614087981 */ /* 0x000ea2000c1e1900 */
[----:B------:R-:W-:-:S05]  /*0430*/  IMAD.WIDE R16, R4, 0x4, R10 ;  /* 0x0000000404107825 */ /* 0x000fca00078e020a */
[----:B------:R-:W3:Y:S01]  /*0440*/  LDG.E R10, desc[UR6][R16.64] ;  /* 0x00000006100a7981 */ /* 0x000ee2000c1e1900 */
[----:B--2---:R-:W-:-:S04]  /*0450*/  IMAD R8, R5, UR4, R8 ;  /* 0x0000000405087c24 */ /* 0x004fc8000f8e0208 */
[----:B------:R-:W-:-:S04]  /*0460*/  IMAD R12, R8, R4, R9 ;  /* 0x00000004080c7224 */ /* 0x000fc800078e0209 */
[----:B------:R-:W-:-:S05]  /*0470*/  IMAD.WIDE R24, R12, 0x4, R18 ;  /* 0x000000040c187825 */ /* 0x000fca00078e0212 */
[----:B------:R-:W3:Y:S02]  /*0480*/  LDG.E R8, desc[UR6][R24.64] ;  /* 0x0000000618087981 */ /* 0x000ee4000c1e1900 */
[----:B---3--:R-:W-:-:S13]  /*0490*/  FSETP.GEU.AND P0, PT, R8, R10, PT ;  /* 0x0000000a0800720b */ /* 0x008fda0003f0e000 */
[----:B------:R-:W0:Y:S01]  /*04a0*/  @!P0 LDC.64 R14, c[0x0][0x3a8] ;  /* 0x0000ea00ff0e8b82 */ /* 0x000e220000000a00 */
[----:B------:R-:W-:Y:S01]  /*04b0*/  IMAD R8, R7, R4, R4 ;  /* 0x0000000407087224 */ /* 0x000fe200078e0204 */
[----:B------:R2:W-:Y:S04]  /*04c0*/  @!P0 STG.E desc[UR6][R24.64], R10 ;  /* 0x0000000a18008986 */ /* 0x0005e8000c101906 */
[----:B------:R-:W-:Y:S01]  /*04d0*/  IADD3 R11, PT, PT, R9, R8, RZ ;  /* 0x00000008090b7210 */ /* 0x000fe20007ffe0ff */
[----:B0-----:R-:W-:-:S05]  /*04e0*/  @!P0 IMAD.WIDE R26, R12, 0x4, R14 ;  /* 0x000000040c1a8825 */ /* 0x001fca00078e020e */
[----:B------:R0:W-:Y:S04]  /*04f0*/  @!P0 STG.E desc[UR6][R26.64], R11 ;  /* 0x0000000b1a008986 */ /* 0x0001e8000c101906 */
[----:B------:R-:W3:Y:S01]  /*0500*/  LDG.E R8, desc[UR6][R20.64+0x8] ;  /* 0x0000080614087981 */ /* 0x000ee2000c1e1900 */
[----:B------:R-:W-:-:S05]  /*0510*/  IMAD.WIDE R16, R4, 0x4, R16 ;  /* 0x0000000404107825 */ /* 0x000fca00078e0210 */
[----:B------:R-:W4:Y:S01]  /*0520*/  LDG.E R12, desc[UR6][R16.64] ;  /* 0x00000006100c7981 */ /* 0x000f22000c1e1900 */
[----:B---3--:R-:W-:-:S04]  /*0530*/  IMAD R8, R5, UR4, R8 ;  /* 0x0000000405087c24 */ /* 0x008fc8000f8e0208 */
[----:B------:R-:W-:-:S04]  /*0540*/  IMAD R29, R8, R4, R9 ;  /* 0x00000004081d7224 */ /* 0x000fc800078e0209 */
[----:B------:R-:W-:-:S05]  /*0550*/  IMAD.WIDE R22, R29, 0x4, R18 ;  /* 0x000000041d167825 */ /* 0x000fca00078e0212 */
[----:B------:R-:W4:Y:S01]  /*0560*/  LDG.E R8, desc[UR6][R22.64] ;  /* 0x0000000616087981 */ /* 0x000f22000c1e1900 */
[----:B--2---:R-:W-:-:S05]  /*0570*/  IADD3 R25, PT, PT, R7, 0x2, RZ ;  /* 0x0000000207197810 */ /* 0x004fca0007ffe0ff */
[----:B------:R-:W-:Y:S01]  /*0580*/  IMAD R25, R25, R4, R9 ;  /* 0x0000000419197224 */ /* 0x000fe200078e0209 */
[----:B----4-:R-:W-:-:S13]  /*0590*/  FSETP.GEU.AND P0, PT, R8, R12, PT ;  /* 0x0000000c0800720b */ /* 0x010fda0003f0e000 */
        /* <DEDUP_REMOVED lines=12> */
[----:B------:R-:W2:Y:S01]  /*0660*/  @!P0 LDC.64 R14, c[0x0][0x3a8] ;  /* 0x0000ea00ff0e8b82 */ /* 0x000ea20000000a00 */
[----:B------:R-:W-:Y:S01]  /*0670*/  IADD3 R8, PT, PT, R7, 0x3, RZ ;  /* 0x0000000307087810 */ /* 0x000fe20007ffe0ff */
[----:B------:R-:W-:Y:S04]  /*0680*/  @!P0 STG.E desc[UR6][R28.64], R24 ;  /* 0x000000181c008986 */ /* 0x000fe8000c101906 */
[----:B0-----:R-:W-:Y:S02]  /*0690*/  IMAD R27, R8, R4, R9 ;  /* 0x00000004081b7224 */ /* 0x001fe400078e0209 */
[----:B--2---:R-:W-:-:S05]  /*06a0*/  @!P0 IMAD.WIDE R14, R10, 0x4, R14 ;  /* 0x000000040a0e8825 */ /* 0x004fca00078e020e */
[----:B------:R0:W-:Y:S04]  /*06b0*/  @!P0 STG.E desc[UR6][R14.64], R27 ;  /* 0x0000001b0e008986 */ /* 0x0001e8000c101906 */
[----:B------:R-:W2:Y:S01]  /*06c0*/  LDG.E R8, desc[UR6][R20.64+0x10] ;  /* 0x0000100614087981 */ /* 0x000ea2000c1e1900 */
[----:B0-----:R-:W-:-:S05]  /*06d0*/  IMAD.WIDE R14, R4, 0x4, R16 ;  /* 0x00000004040e7825 */ /* 0x001fca00078e0210 */
[----:B------:R-:W3:Y:S01]  /*06e0*/  LDG.E R12, desc[UR6][R14.64] ;  /* 0x000000060e0c7981 */ /* 0x000ee2000c1e1900 */
[----:B--2---:R-:W-:-:S04]  /*06f0*/  IMAD R8, R5, UR4, R8 ;  /* 0x0000000405087c24 */ /* 0x004fc8000f8e0208 */
[----:B------:R-:W-:-:S04]  /*0700*/  IMAD R10, R8, R4, R9 ;  /* 0x00000004080a7224 */ /* 0x000fc800078e0209 */
[----:B------:R-:W-:-:S05]  /*0710*/  IMAD.WIDE R16, R10, 0x4, R18 ;  /* 0x000000040a107825 */ /* 0x000fca00078e0212 */
[----:B------:R-:W3:Y:S01]  /*0720*/  LDG.E R8, desc[UR6][R16.64] ;  /* 0x0000000610087981 */ /* 0x000ee2000c1e1900 */
[----:B------:R-:W-:-:S05]  /*0730*/  IADD3 R29, PT, PT, R7, 0x4, RZ ;  /* 0x00000004071d7810 */ /* 0x000fca0007ffe0ff */
[----:B------:R-:W-:Y:S01]  /*0740*/  IMAD R29, R29, R4, R9 ;  /* 0x000000041d1d7224 */ /* 0x000fe200078e0209 */
[----:B---3--:R-:W-:-:S13]  /*0750*/  FSETP.GEU.AND P0, PT, R8, R12, PT ;  /* 0x0000000c0800720b */ /* 0x008fda0003f0e000 */
[----:B------:R-:W0:Y:S01]  /*0760*/  @!P0 LDC.64 R22, c[0x0][0x3a8] ;  /* 0x0000ea00ff168b82 */ /* 0x000e220000000a00 */
[----:B------:R2:W-:Y:S01]  /*0770*/  @!P0 STG.E desc[UR6][R16.64], R12 ;  /* 0x0000000c10008986 */ /* 0x0005e2000c101906 */
[----:B0-----:R-:W-:-:S05]  /*0780*/  @!P0 IMAD.WIDE R22, R10, 0x4, R22 ;  /* 0x000000040a168825 */ /* 0x001fca00078e0216 */
[----:B------:R0:W-:Y:S04]  /*0790*/  @!P0 STG.E desc[UR6][R22.64], R29 ;  /* 0x0000001d16008986 */ /* 0x0001e8000c101906 */
[----:B------:R-:W3:Y:S01]  /*07a0*/  LDG.E R8, desc[UR6][R20.64+0x14] ;  /* 0x0000140614087981 */ /* 0x000ee2000c1e1900 */
[----:B------:R-:W-:-:S05]  /*07b0*/  IMAD.WIDE R14, R4, 0x4, R14 ;  /* 0x00000004040e7825 */ /* 0x000fca00078e020e */
[----:B------:R-:W4:Y:S01]  /*07c0*/  LDG.E R10, desc[UR6][R14.64] ;  /* 0x000000060e0a7981 */ /* 0x000f22000c1e1900 */
[----:B---3--:R-:W-:-:S04]  /*07d0*/  IMAD R8, R5, UR4, R8 ;  /* 0x0000000405087c24 */ /* 0x008fc8000f8e0208 */
[----:B------:R-:W-:-:S04]  /*07e0*/  IMAD R24, R8, R4, R9 ;  /* 0x0000000408187224 */ /* 0x000fc800078e0209 */
[----:B--2---:R-:W-:-:S05]  /*07f0*/  IMAD.WIDE R16, R24, 0x4, R18 ;  /* 0x0000000418107825 */ /* 0x004fca00078e0212 */
[----:B------:R-:W4:Y:S02]  /*0800*/  LDG.E R8, desc[UR6][R16.64] ;  /* 0x0000000610087981 */ /* 0x000f24000c1e1900 */
[----:B----4-:R-:W-:-:S13]  /*0810*/  FSETP.GEU.AND P0, PT, R8, R10, PT ;  /* 0x0000000a0800720b */ /* 0x010fda0003f0e000 */
[----:B0-----:R-:W0:Y:S01]  /*0820*/  @!P0 LDC.64 R22, c[0x0][0x3a8] ;  /* 0x0000ea00ff168b82 */ /* 0x001e220000000a00 */
[----:B------:R-:W-:Y:S01]  /*0830*/  IADD3 R8, PT, PT, R7, 0x5, RZ ;  /* 0x0000000507087810 */ /* 0x000fe20007ffe0ff */
[----:B------:R2:W-:Y:S04]  /*0840*/  @!P0 STG.E desc[UR6][R16.64], R10 ;  /* 0x0000000a10008986 */ /* 0x0005e8000c101906 */
[----:B------:R-:W-:Y:S02]  /*0850*/  IMAD R8, R8, R4, R9 ;  /* 0x0000000408087224 */ /* 0x000fe400078e0209 */
[----:B0-----:R-:W-:-:S05]  /*0860*/  @!P0 IMAD.WIDE R22, R24, 0x4, R22 ;  /* 0x0000000418168825 */ /* 0x001fca00078e0216 */
[----:B------:R0:W-:Y:S04]  /*0870*/  @!P0 STG.E desc[UR6][R22.64], R8 ;  /* 0x0000000816008986 */ /* 0x0001e8000c101906 */
[----:B------:R-:W3:Y:S01]  /*0880*/  LDG.E R12, desc[UR6][R20.64+0x18] ;  /* 0x00001806140c7981 */ /* 0x000ee2000c1e1900 */
[----:B------:R-:W-:-:S04]  /*0890*/  IMAD.WIDE R14, R4, 0x4, R14 ;  /* 0x00000004040e7825 */ /* 0x000fc800078e020e */
[----:B---3--:R-:W-:-:S04]  /*08a0*/  IMAD R12, R5, UR4, R12 ;  /* 0x00000004050c7c24 */ /* 0x008fc8000f8e020c */
[----:B------:R-:W-:Y:S02]  /*08b0*/  IMAD R26, R12, R4, R9 ;  /* 0x000000040c1a7224 */ /* 0x000fe400078e0209 */
[----:B------:R-:W3:Y:S02]  /*08c0*/  LDG.E R12, desc[UR6][R14.64] ;  /* 0x000000060e0c7981 */ /* 0x000ee4000c1e1900 */
[----:B--2---:R-:W-:-:S05]  /*08d0*/  IMAD.WIDE R16, R26, 0x4, R18 ;  /* 0x000000041a107825 */ /* 0x004fca00078e0212 */
[----:B------:R-:W3:Y:S01]  /*08e0*/  LDG.E R24, desc[UR6][R16.64] ;  /* 0x0000000610187981 */ /* 0x000ee2000c1e1900 */
[----:B------:R-:W-:-:S05]  /*08f0*/  IADD3 R10, PT, PT, R7, 0x6, RZ ;  /* 0x00000006070a7810 */ /* 0x000fca0007ffe0ff */
[----:B------:R-:W-:Y:S01]  /*0900*/  IMAD R10, R10, R4, R9 ;  /* 0x000000040a0a7224 */ /* 0x000fe200078e0209 */
[----:B---3--:R-:W-:-:S13]  /*0910*/  FSETP.GEU.AND P0, PT, R24, R12, PT ;  /* 0x0000000c1800720b */ /* 0x008fda0003f0e000 */
[----:B0-----:R-:W0:Y:S01]  /*0920*/  @!P0 LDC.64 R22, c[0x0][0x3a8] ;  /* 0x0000ea00ff168b82 */ /* 0x001e220000000a00 */
        /* <DEDUP_REMOVED lines=10> */
[----:B--2---:R-:W-:Y:S02]  /*09d0*/  IADD3 R12, PT, PT, R7, 0x7, RZ ;  /* 0x00000007070c7810 */ /* 0x004fe40007ffe0ff */
[----:B------:R-:W-:-:S03]  /*09e0*/  LOP3.LUT R6, R6, 0x7ffffff8, RZ, 0xc0, !PT ;  /* 0x7ffffff806067812 */ /* 0x000fc600078ec0ff */
[----:B0-----:R-:W-:Y:S01]  /*09f0*/  IMAD R23, R12, R4, R9 ;  /* 0x000000040c177224 */ /* 0x001fe200078e0209 */
[----:B------:R-:W-:Y:S02]  /*0a00*/  MOV R12, R6 ;  /* 0x00000006000c7202 */ /* 0x000fe40000000f00 */
[C---:B------:R-:W-:Y:S02]  /*0a10*/  LEA R27, R4.reuse, R27, 0x3 ;  /* 0x0000001b041b7211 */ /* 0x040fe400078e18ff */
[C---:B------:R-:W-:Y:S02]  /*0a20*/  LEA R8, R4.reuse, R8, 0x3 ;  /* 0x0000000804087211 */ /* 0x040fe400078e18ff */
[----:B------:R-:W-:Y:S02]  /*0a30*/  LEA R22, R4, R13, 0x3 ;  /* 0x0000000d04167211 */ /* 0x000fe400078e18ff */
[----:B----4-:R-:W-:-:S13]  /*0a40*/  FSETP.GEU.AND P0, PT, R26, R28, PT ;  /* 0x0000001c1a00720b */ /* 0x010fda0003f0e000 */
[----:B------:R-:W0:Y:S01]  /*0a50*/  @!P0 LDC.64 R14, c[0x0][0x3a8] ;  /* 0x0000ea00ff0e8b82 */ /* 0x000e220000000a00 */
[----:B------:R-:W-:Y:S01]  /*0a60*/  IADD3 R26, PT, PT, -R6, 0x8, RZ ;  /* 0x00000008061a7810 */ /* 0x000fe20007ffe1ff */
[----:B------:R2:W-:Y:S01]  /*0a70*/  @!P0 STG.E desc[UR6][R18.64], R28 ;  /* 0x0000001c12008986 */ /* 0x0005e2000c101906 */
[----:B0-----:R-:W-:-:S05]  /*0a80*/  @!P0 IMAD.WIDE R16, R24, 0x4, R14 ;  /* 0x0000000418108825 */ /* 0x001fca00078e020e */
[----:B------:R2:W-:Y:S01]  /*0a90*/  @!P0 STG.E desc[UR6][R16.64], R23 ;  /* 0x0000001710008986 */ /* 0x0005e2000c101906 */
[----:B------:R-:W-:Y:S02]  /*0aa0*/  ISETP.NE.AND P0, PT, R26, RZ, PT ;  /* 0x000000ff1a00720c */ /* 0x000fe40003f05270 */
[C---:B------:R-:W-:Y:S02]  /*0ab0*/  LEA R24, R4.reuse, R11, 0x3 ;  /* 0x0000000b04187211 */ /* 0x040fe400078e18ff */
[C---:B------:R-:W-:Y:S02]  /*0ac0*/  LEA R11, R4.reuse, R25, 0x3 ;  /* 0x00000019040b7211 */ /* 0x040fe400078e18ff */
[C---:B------:R-:W-:Y:S02]  /*0ad0*/  LEA R25, R4.reuse, R29, 0x3 ;  /* 0x0000001d04197211 */ /* 0x040fe400078e18ff */
[C---:B------:R-:W-:Y:S02]  /*0ae0*/  LEA R29, R4.reuse, R10, 0x3 ;  /* 0x0000000a041d7211 */ /* 0x040fe400078e18ff */
[----:B------:R-:W-:-:S03]  /*0af0*/  LEA R10, R4, R23, 0x3 ;  /* 0x00000017040a7211 */ /* 0x000fc600078e18ff */
[----:B--2---:R-:W-:Y:S05]  /*0b00*/  @!P0 BRA `(.L_x_8) ;  /* 0x0000000400d48947 */ /* 0x004fea0003800000 */
[----:B------:R-:W-:Y:S02]  /*0b10*/  MOV R23, R27 ;  /* 0x0000001b00177202 */ /* 0x000fe40000000f00 */
[----:B------:R-:W-:Y:S02]  /*0b20*/  MOV R27, R8 ;  /* 0x00000008001b7202 */ /* 0x000fe40000000f00 */
[----:B------:R-:W-:-:S07]  /*0b30*/  IADD3 R8, PT, PT, R7, 0x8, RZ ;  /* 0x0000000807087810 */ /* 0x000fce0007ffe0ff */
.L_x_9:
[----:B------:R-:W0:Y:S08]  /*0b40*/  LDC.64 R16, c[0x0][0x398] ;  /* 0x0000e600ff107b82 */ /* 0x000e300000000a00 */
[----:B------:R-:W2:Y:S08]  /*0b50*/  LDC.64 R14, c[0x0][0x390] ;  /* 0x0000e400ff0e7b82 */ /* 0x000eb00000000a00 */
[----:B------:R-:W3:Y:S01]  /*0b60*/  LDC.64 R12, c[0x0][0x3a0] ;  /* 0x0000e800ff0c7b82 */ /* 0x000ee20000000a00 */
[----:B0-----:R-:W-:-:S05]  /*0b70*/  IMAD.WIDE R16, R8, 0x4, R16 ;  /* 0x0000000408107825 */ /* 0x001fca00078e0210 */
[----:B------:R-:W4:Y:S01]  /*0b80*/  LDG.E R18, desc[UR6][R16.64] ;  /* 0x0000000610127981 */ /* 0x000f22000c1e1900 */
[----:B-1----:R-:W-:Y:S01]  /*0b90*/  MOV R4, UR10 ;  /* 0x0000000a00047c02 */ /* 0x002fe20008000f00 */
[----:B--2---:R-:W-:-:S05]  /*0ba0*/  IMAD.WIDE R14, R22, 0x4, R14 ;  /* 0x00000004160e7825 */ /* 0x004fca00078e020e */
[----:B------:R-:W2:Y:S01]  /*0bb0*/  LDG.E R19, desc[UR6][R14.64] ;  /* 0x000000060e137981 */ /* 0x000ea2000c1e1900 */
[----:B----4-:R-:W-:-:S04]  /*0bc0*/  IMAD R18, R5, UR11, R18 ;  /* 0x0000000b05127c24 */ /* 0x010fc8000f8e0212 */
[----:B------:R-:W-:-:S04]  /*0bd0*/  IMAD R28, R18, R4, R9 ;  /* 0x00000004121c7224 */ /* 0x000fc800078e0209 */
[----:B---3--:R-:W-:-:S05]  /*0be0*/  IMAD.WIDE R20, R28, 0x4, R12 ;  /* 0x000000041c147825 */ /* 0x008fca00078e020c */
[----:B------:R-:W2:Y:S02]  /*0bf0*/  LDG.E R18, desc[UR6][R20.64] ;  /* 0x0000000614127981 */ /* 0x000ea4000c1e1900 */
[----:B--2---:R-:W-:-:S13]  /*0c00*/  FSETP.GEU.AND P0, PT, R18, R19, PT ;  /* 0x000000131200720b */ /* 0x004fda0003f0e000 */
[----:B------:R0:W-:Y:S02]  /*0c10*/  @!P0 STG.E desc[UR6][R20.64], R19 ;  /* 0x0000001314008986 */ /* 0x0001e4000c101906 */
[----:B0-----:R-:W0:Y:S02]  /*0c20*/  @!P0 LDC.64 R18, c[0x0][0x3a8] ;  /* 0x0000ea00ff128b82 */ /* 0x001e240000000a00 */
[----:B0-----:R-:W-:-:S05]  /*0c30*/  @!P0 IMAD.WIDE R18, R28, 0x4, R18 ;  /* 0x000000041c128825 */ /* 0x001fca00078e0212 */
[----:B------:R0:W-:Y:S04]  /*0c40*/  @!P0 STG.E desc[UR6][R18.64], R22 ;  /* 0x0000001612008986 */ /* 0x0001e8000c101906 */
[----:B------:R-:W2:Y:S01]  /*0c50*/  LDG.E R28, desc[UR6][R16.64+0x4] ;  /* 0x00000406101c7981 */ /* 0x000ea2000c1e1900 */
[----:B0-----:R-:W-:-:S05]  /*0c60*/  IMAD.WIDE R18, R4, 0x4, R14 ;  /* 0x0000000404127825 */ /* 0x001fca00078e020e */
[----:B------:R-:W3:Y:S01]  /*0c70*/  LDG.E R15, desc[UR6][R18.64] ;  /* 0x00000006120f7981 */ /* 0x000ee2000c1e1900 */
[----:B--2---:R-:W-:-:S04]  /*0c80*/  IMAD R28, R5, UR11, R28 ;  /* 0x0000000b051c7c24 */ /* 0x004fc8000f8e021c */
[----:B------:R-:W-:-:S04]  /*0c90*/  IMAD R28, R28, R4, R9 ;  /* 0x000000041c1c7224 */ /* 0x000fc800078e0209 */
[----:B------:R-:W-:-:S05]  /*0ca0*/  IMAD.WIDE R20, R28, 0x4, R12 ;  /* 0x000000041c147825 */ /* 0x000fca00078e020c */
[----:B------:R-:W3:Y:S02]  /*0cb0*/  LDG.E R14, desc[UR6][R20.64] ;  /* 0x00000006140e7981 */ /* 0x000ee4000c1e1900 */
[----:B---3--:R-:W-:-:S13]  /*0cc0*/  FSETP.GEU.AND P0, PT, R14, R15, PT ;  /* 0x0000000f0e00720b */ /* 0x008fda0003f0e000 */
        /* <DEDUP_REMOVED lines=65> */
[----:B------:R-:W-:-:S06]  /*10e0*/  IMAD.WIDE R14, R4, 0x4, R14 ;  /* 0x00000004040e7825 */ /* 0x000fcc00078e020e */
[----:B------:R-:W3:Y:S01]  /*10f0*/  LDG.E R15, desc[UR6][R14.64] ;  /* 0x000000060e0f7981 */ /* 0x000ee2000c1e1900 */
[----:B--2---:R-:W-:-:S04]  /*1100*/  IMAD R28, R5, UR11, R16 ;  /* 0x0000000b051c7c24 */ /* 0x004fc8000f8e0210 */
[----:B------:R-:W-:-:S04]  /*1110*/  IMAD R28, R28, R4, R9 ;  /* 0x000000041c1c7224 */ /* 0x000fc800078e0209 */
[----:B------:R-:W-:-:S05]  /*1120*/  IMAD.WIDE R12, R28, 0x4, R12 ;  /* 0x000000041c0c7825 */ /* 0x000fca00078e020c */
[----:B------:R-:W3:Y:S01]  /*1130*/  LDG.E R14, desc[UR6][R12.64] ;  /* 0x000000060c0e7981 */ /* 0x000ee2000c1e1900 */
[----:B------:R-:W-:Y:S02]  /*1140*/  IADD3 R26, PT, PT, R26, 0x8, RZ ;  /* 0x000000081a1a7810 */ /* 0x000fe40007ffe0ff */
[----:B------:R-:W-:Y:S02]  /*1150*/  IADD3 R8, PT, PT, R8, 0x8, RZ ;  /* 0x0000000808087810 */ /* 0x000fe40007ffe0ff */
[C---:B------:R-:W-:Y:S02]  /*1160*/  LEA R22, R4.reuse, R22, 0x3 ;  /* 0x0000001604167211 */ /* 0x040fe400078e18ff */
[C---:B------:R-:W-:Y:S02]  /*1170*/  LEA R24, R4.reuse, R24, 0x3 ;  /* 0x0000001804187211 */ /* 0x040fe400078e18ff */
[C---:B------:R-:W-:Y:S02]  /*1180*/  LEA R11, R4.reuse, R11, 0x3 ;  /* 0x0000000b040b7211 */ /* 0x040fe400078e18ff */
[----:B------:R-:W-:-:S02]  /*1190*/  LEA R23, R4, R23, 0x3 ;  /* 0x0000001704177211 */ /* 0x000fc400078e18ff */
[C---:B------:R-:W-:Y:S02]  /*11a0*/  LEA R25, R4.reuse, R25, 0x3 ;  /* 0x0000001904197211 */ /* 0x040fe400078e18ff */
[C---:B------:R-:W-:Y:S02]  /*11b0*/  LEA R27, R4.reuse, R27, 0x3 ;  /* 0x0000001b041b7211 */ /* 0x040fe400078e18ff */
[----:B0-----:R-:W-:Y:S02]  /*11c0*/  LEA R29, R4, R29, 0x3 ;  /* 0x0000001d041d7211 */ /* 0x001fe400078e18ff */
[----:B---3--:R-:W-:-:S13]  /*11d0*/  FSETP.GEU.AND P0, PT, R14, R15, PT ;  /* 0x0000000f0e00720b */ /* 0x008fda0003f0e000 */
[----:B------:R-:W0:Y:S01]  /*11e0*/  @!P0 LDC.64 R18, c[0x0][0x3a8] ;  /* 0x0000ea00ff128b82 */ /* 0x000e220000000a00 */
[----:B------:R-:W-:Y:S01]  /*11f0*/  @!P0 STG.E desc[UR6][R12.64], R15 ;  /* 0x0000000f0c008986 */ /* 0x000fe2000c101906 */
[----:B0-----:R-:W-:-:S05]  /*1200*/  @!P0 IMAD.WIDE R18, R28, 0x4, R18 ;  /* 0x000000041c128825 */ /* 0x001fca00078e0212 */
[----:B------:R0:W-:Y:S01]  /*1210*/  @!P0 STG.E desc[UR6][R18.64], R10 ;  /* 0x0000000a12008986 */ /* 0x0001e2000c101906 */
[----:B------:R-:W-:Y:S02]  /*1220*/  ISETP.NE.AND P0, PT, R26, RZ, PT ;  /* 0x000000ff1a00720c */ /* 0x000fe40003f05270 */
[----:B0-----:R-:W-:-:S11]  /*1230*/  LEA R10, R4, R10, 0x3 ;  /* 0x0000000a040a7211 */ /* 0x001fd600078e18ff */
[----:B------:R-:W-:Y:S05]  /*1240*/  @P0 BRA `(.L_x_9) ;  /* 0xfffffff8003c0947 */ /* 0x000fea000383ffff */
[----:B------:R-:W-:-:S07]  /*1250*/  MOV R12, R6 ;  /* 0x00000006000c7202 */ /* 0x000fce0000000f00 */
.L_x_8:
        /* <DEDUP_REMOVED lines=8> */
[----:B------:R-:W-:Y:S01]  /*12e0*/  IADD3 R13, PT, PT, R7, R12, RZ ;  /* 0x0000000c070d7210 */ /* 0x000fe20007ffe0ff */
[----:B------:R-:W3:Y:S06]  /*12f0*/  LDCU UR8, c[0x0][0x38c] ;  /* 0x00007180ff0877ac */ /* 0x000eec0008000800 */
[----:B------:R-:W4:Y:S08]  /*1300*/  LDC.64 R18, c[0x0][0x390] ;  /* 0x0000e400ff127b82 */ /* 0x000f300000000a00 */
[----:B------:R-:W5:Y:S01]  /*1310*/  LDC.64 R10, c[0x0][0x3a0] ;  /* 0x0000e800ff0a7b82 */ /* 0x000f620000000a00 */
[----:B--2---:R-:W-:-:S05]  /*1320*/  IMAD.WIDE R14, R13, 0x4, R14 ;  /* 0x000000040d0e7825 */ /* 0x004fca00078e020e */
[----:B0-----:R-:W3:Y:S01]  /*1330*/  LDG.E R6, desc[UR6][R14.64] ;  /* 0x000000060e067981 */ /* 0x001ee2000c1e1900 */
        /* <DEDUP_REMOVED lines=19> */
[----:B--2---:R-:W-:Y:S02]  /*1470*/  IADD3 R25, PT, PT, R13, R4, RZ ;  /* 0x000000040d197210 */ /* 0x004fe40007ffe0ff */
        /* <DEDUP_REMOVED lines=11> */
[----:B------:R-:W3:Y:S01]  /*1530*/  LDG.E R6, desc[UR6][R20.64] ;  /* 0x0000000614067981 */ /* 0x000ee2000c1e1900 */
[----:B------:R-:W-:Y:S02]  /*1540*/  IADD3 R13, PT, PT, R25, R4, RZ ;  /* 0x00000004190d7210 */ /* 0x000fe40007ffe0ff */
[----:B---3--:R-:W-:-:S13]  /*1550*/  FSETP.GEU.AND P0, PT, R6, R24, PT ;  /* 0x000000180600720b */ /* 0x008fda0003f0e000 */
[----:B------:R-:W2:Y:S01]  /*1560*/  @!P0 LDC.64 R22, c[0x0][0x3a8] ;  /* 0x0000ea00ff168b82 */ /* 0x000ea20000000a00 */
[----:B------:R3:W-:Y:S01]  /*1570*/  @!P0 STG.E desc[UR6][R20.64], R24 ;  /* 0x0000001814008986 */ /* 0x0007e2000c101906 */
[----:B--2---:R-:W-:-:S05]  /*1580*/  @!P0 IMAD.WIDE R22, R29, 0x4, R22 ;  /* 0x000000041d168825 */ /* 0x004fca00078e0216 */
[----:B------:R2:W-:Y:S04]  /*1590*/  @!P0 STG.E desc[UR6][R22.64], R13 ;  /* 0x0000000d16008986 */ /* 0x0005e8000c101906 */
[----:B------:R-:W4:Y:S01]  /*15a0*/  LDG.E R14, desc[UR6][R14.64+0xc] ;  /* 0x00000c060e0e7981 */ /* 0x000f22000c1e1900 */
[----:B------:R-:W-:-:S06]  /*15b0*/  IMAD.WIDE R16, R4, 0x4, R16 ;  /* 0x0000000404107825 */ /* 0x000fcc00078e0210 */
[----:B------:R-:W5:Y:S01]  /*15c0*/  LDG.E R17, desc[UR6][R16.64] ;  /* 0x0000000610117981 */ /* 0x000f62000c1e1900 */
[----:B----4-:R-:W-:-:S04]  /*15d0*/  IMAD R6, R5, UR8, R14 ;  /* 0x0000000805067c24 */ /* 0x010fc8000f8e020e */
[----:B0-----:R-:W-:-:S04]  /*15e0*/  IMAD R25, R6, R4, R9 ;  /* 0x0000000406197224 */ /* 0x001fc800078e0209 */
[----:B------:R-:W-:-:S05]  /*15f0*/  IMAD.WIDE R10, R25, 0x4, R10 ;  /* 0x00000004190a7825 */ /* 0x000fca00078e020a */
[----:B------:R-:W5:Y:S01]  /*1600*/  LDG.E R6, desc[UR6][R10.64] ;  /* 0x000000060a067981 */ /* 0x000f62000c1e1900 */
[----:B------:R-:W-:Y:S02]  /*1610*/  IADD3 R12, PT, PT, R12, 0x4, RZ ;  /* 0x000000040c0c7810 */ /* 0x000fe40007ffe0ff */
[----:B-----5:R-:W-:-:S13]  /*1620*/  FSETP.GEU.AND P0, PT, R6, R17, PT ;  /* 0x000000110600720b */ /* 0x020fda0003f0e000 */
[----:B------:R-:W0:Y:S01]  /*1630*/  @!P0 LDC.64 R18, c[0x0][0x3a8] ;  /* 0x0000ea00ff128b82 */ /* 0x000e220000000a00 */
[----:B---3--:R-:W-:Y:S01]  /*1640*/  @!P0 IADD3 R21, PT, PT, R13, R4, RZ ;  /* 0x000000040d158210 */ /* 0x008fe20007ffe0ff */
[----:B------:R2:W-:Y:S01]  /*1650*/  @!P0 STG.E desc[UR6][R10.64], R17 ;  /* 0x000000110a008986 */ /* 0x0005e2000c101906 */
[----:B0-----:R-:W-:-:S05]  /*1660*/  @!P0 IMAD.WIDE R18, R25, 0x4, R18 ;  /* 0x0000000419128825 */ /* 0x001fca00078e0212 */
[----:B------:R2:W-:Y:S02]  /*1670*/  @!P0 STG.E desc[UR6][R18.64], R21 ;  /* 0x0000001512008986 */ /* 0x0005e4000c101906 */
.L_x_11:
[----:B------:R-:W-:Y:S05]  /*1680*/  BRA.U !UP0, `(.L_x_10) ;  /* 0x0000000108e47547 */ /* 0x000fea000b800000 */
[----:B------:R-:W-:Y:S02]  /*1690*/  UISETP.NE.AND UP0, UPT, UR5, 0x1, UPT ;  /* 0x000000010500788c */ /* 0x000fe4000bf05270 */
[----:B------:R-:W-:-:S04]  /*16a0*/  ULOP3.LUT UR4, UR4, 0x1, URZ, 0xc0, !UPT ;  /* 0x0000000104047892 */ /* 0x000fc8000f8ec0ff */
[----:B------:R-:W-:-:S03]  /*16b0*/  UISETP.NE.U32.AND UP1, UPT, UR4, 0x1, UPT ;  /* 0x000000010400788c */ /* 0x000fc6000bf25070 */
[----:B------:R-:W-:Y:S08]  /*16c0*/  BRA.U !UP0, `(.L_x_12) ;  /* 0x0000000108847547 */ /* 0x000ff0000b800000 */
[----:B------:R-:W3:Y:S01]  /*16d0*/  LDC.64 R14, c[0x0][0x398] ;  /* 0x0000e600ff0e7b82 */ /* 0x000ee20000000a00 */
[----:B--2---:R-:W-:Y:S01]  /*16e0*/  IADD3 R13, PT, PT, R7, R12, RZ ;  /* 0x0000000c070d7210 */ /* 0x004fe20007ffe0ff */
[----:B------:R-:W2:Y:S06]  /*16f0*/  LDCU UR4, c[0x0][0x38c] ;  /* 0x00007180ff0477ac */ /* 0x000eac0008000800 */
[----:B------:R-:W4:Y:S08]  /*1700*/  LDC.64 R16, c[0x0][0x390] ;  /* 0x0000e400ff107b82 */ /* 0x000f300000000a00 */
[----:B------:R-:W5:Y:S01]  /*1710*/  LDC.64 R10, c[0x0][0x3a0] ;  /* 0x0000e800ff0a7b82 */ /* 0x000f620000000a00 */
[----:B---3--:R-:W-:-:S05]  /*1720*/  IMAD.WIDE R14, R13, 0x4, R14 ;  /* 0x000000040d0e7825 */ /* 0x008fca00078e020e */
[----:B0-----:R-:W2:Y:S01]  /*1730*/  LDG.E R6, desc[UR6][R14.64] ;  /* 0x000000060e067981 */ /* 0x001ea2000c1e1900 */
[----:B------:R-:W-:-:S04]  /*1740*/  IMAD R13, R13, R4, R9 ;  /* 0x000000040d0d7224 */ /* 0x000fc800078e0209 */
[----:B----4-:R-:W-:-:S05]  /*1750*/  IMAD.WIDE R16, R13, 0x4, R16 ;  /* 0x000000040d107825 */ /* 0x010fca00078e0210 */
[----:B------:R-:W3:Y:S01]  /*1760*/  LDG.E R25, desc[UR6][R16.64] ;  /* 0x0000000610197981 */ /* 0x000ee2000c1e1900 */
[----:B--2---:R-:W-:-:S04]  /*1770*/  IMAD R6, R5, UR4, R6 ;  /* 0x0000000405067c24 */ /* 0x004fc8000f8e0206 */
[----:B------:R-:W-:-:S04]  /*1780*/  IMAD R23, R6, R4, R9 ;  /* 0x0000000406177224 */ /* 0x000fc800078e0209 */
[----:B-----5:R-:W-:-:S05]  /*1790*/  IMAD.WIDE R18, R23, 0x4, R10 ;  /* 0x0000000417127825 */ /* 0x020fca00078e020a */
[----:B------:R-:W3:Y:S02]  /*17a0*/  LDG.E R6, desc[UR6][R18.64] ;  /* 0x0000000612067981 */ /* 0x000ee4000c1e1900 */
[----:B---3--:R-:W-:-:S13]  /*17b0*/  FSETP.GEU.AND P0, PT, R6, R25, PT ;  /* 0x000000190600720b */ /* 0x008fda0003f0e000 */
[----:B------:R-:W0:Y:S01]  /*17c0*/  @!P0 LDC.64 R20, c[0x0][0x3a8] ;  /* 0x0000ea00ff148b82 */ /* 0x000e220000000a00 */
[----:B------:R2:W-:Y:S01]  /*17d0*/  @!P0 STG.E desc[UR6][R18.64], R25 ;  /* 0x0000001912008986 */ /* 0x0005e2000c101906 */
[----:B0-----:R-:W-:-:S05]  /*17e0*/  @!P0 IMAD.WIDE R20, R23, 0x4, R20 ;  /* 0x0000000417148825 */ /* 0x001fca00078e0214 */
[----:B------:R3:W-:Y:S04]  /*17f0*/  @!P0 STG.E desc[UR6][R20.64], R13 ;  /* 0x0000000d14008986 */ /* 0x0007e8000c101906 */
[----:B------:R-:W4:Y:S01]  /*1800*/  LDG.E R14, desc[UR6][R14.64+0x4] ;  /* 0x000004060e0e7981 */ /* 0x000f22000c1e1900 */
[----:B------:R-:W-:-:S06]  /*1810*/  IMAD.WIDE R22, R4, 0x4, R16 ;  /* 0x0000000404167825 */ /* 0x000fcc00078e0210 */
[----:B------:R-:W5:Y:S01]  /*1820*/  LDG.E R23, desc[UR6][R22.64] ;  /* 0x0000000616177981 */ /* 0x000f62000c1e1900 */
[----:B----4-:R-:W-:-:S04]  /*1830*/  IMAD R6, R5, UR4, R14 ;  /* 0x0000000405067c24 */ /* 0x010fc8000f8e020e */
[----:B------:R-:W-:-:S04]  /*1840*/  IMAD R27, R6, R4, R9 ;  /* 0x00000004061b7224 */ /* 0x000fc800078e0209 */
[----:B------:R-:W-:-:S05]  /*1850*/  IMAD.WIDE R10, R27, 0x4, R10 ;  /* 0x000000041b0a7825 */ /* 0x000fca00078e020a */
[----:B------:R-:W5:Y:S01]  /*1860*/  LDG.E R6, desc[UR6][R10.64] ;  /* 0x000000060a067981 */ /* 0x000f62000c1e1900 */
[----:B------:R-:W-:Y:S02]  /*1870*/  IADD3 R12, PT, PT, R12, 0x2, RZ ;  /* 0x000000020c0c7810 */ /* 0x000fe40007ffe0ff */
[----:B-----5:R-:W-:-:S13]  /*1880*/  FSETP.GEU.AND P0, PT, R6, R23, PT ;  /* 0x000000170600720b */ /* 0x020fda0003f0e000 */
[----:B------:R-:W0:Y:S01]  /*1890*/  @!P0 LDC.64 R16, c[0x0][0x3a8] ;  /* 0x0000ea00ff108b82 */ /* 0x000e220000000a00 */
[----:B--2---:R-:W-:Y:S01]  /*18a0*/  @!P0 IADD3 R19, PT, PT, R13, R4, RZ ;  /* 0x000000040d138210 */ /* 0x004fe20007ffe0ff */
[----:B------:R3:W-:Y:S01]  /*18b0*/  @!P0 STG.E desc[UR6][R10.64], R23 ;  /* 0x000000170a008986 */ /* 0x0007e2000c101906 */
[----:B0-----:R-:W-:-:S05]  /*18c0*/  @!P0 IMAD.WIDE R16, R27, 0x4, R16 ;  /* 0x000000041b108825 */ /* 0x001fca00078e0210 */
[----:B------:R3:W-:Y:S02]  /*18d0*/  @!P0 STG.E desc[UR6][R16.64], R19 ;  /* 0x0000001310008986 */ /* 0x0007e4000c101906 */
.L_x_12:
[----:B------:R-:W-:Y:S05]  /*18e0*/  BRA.U UP1, `(.L_x_10) ;  /* 0x00000001014c7547 */ /* 0x000fea000b800000 */
[----:B--23--:R-:W2:Y:S01]  /*18f0*/  LDC.64 R10, c[0x0][0x398] ;  /* 0x0000e600ff0a7b82 */ /* 0x00cea20000000a00 */
[----:B------:R-:W-:Y:S01]  /*1900*/  IADD3 R15, PT, PT, R7, R12, RZ ;  /* 0x0000000c070f7210 */ /* 0x000fe20007ffe0ff */
[----:B------:R-:W3:Y:S06]  /*1910*/  LDCU UR4, c[0x0][0x38c] ;  /* 0x00007180ff0477ac */ /* 0x000eec0008000800 */
[----:B------:R-:W4:Y:S01]  /*1920*/  LDC.64 R12, c[0x0][0x390] ;  /* 0x0000e400ff0c7b82 */ /* 0x000f220000000a00 */
[----:B--2---:R-:W-:-:S07]  /*1930*/  IMAD.WIDE R6, R15, 0x4, R10 ;  /* 0x000000040f067825 */ /* 0x004fce00078e020a */
[----:B------:R-:W2:Y:S01]  /*1940*/  LDC.64 R10, c[0x0][0x3a0] ;  /* 0x0000e800ff0a7b82 */ /* 0x000ea20000000a00 */
[----:B0-----:R-:W3:Y:S01]  /*1950*/  LDG.E R6, desc[UR6][R6.64] ;  /* 0x0000000606067981 */ /* 0x001ee2000c1e1900 */
[----:B------:R-:W-:Y:S02]  /*1960*/  IMAD R15, R15, R4, R9 ;  /* 0x000000040f0f7224 */ /* 0x000fe400078e0209 */
[----:B---3--:R-:W-:-:S04]  /*1970*/  IMAD R5, R5, UR4, R6 ;  /* 0x0000000405057c24 */ /* 0x008fc8000f8e0206 */
[----:B------:R-:W-:Y:S02]  /*1980*/  IMAD R17, R5, R4, R9 ;  /* 0x0000000405117224 */ /* 0x000fe400078e0209 */
[----:B----4-:R-:W-:-:S04]  /*1990*/  IMAD.WIDE R4, R15, 0x4, R12 ;  /* 0x000000040f047825 */ /* 0x010fc800078e020c */
[----:B--2---:R-:W-:Y:S02]  /*19a0*/  IMAD.WIDE R8, R17, 0x4, R10 ;  /* 0x0000000411087825 */ /* 0x004fe400078e020a */
[----:B------:R-:W2:Y:S04]  /*19b0*/  LDG.E R5, desc[UR6][R4.64] ;  /* 0x0000000604057981 */ /* 0x000ea8000c1e1900 */
[----:B------:R-:W2:Y:S02]  /*19c0*/  LDG.E R10, desc[UR6][R8.64] ;  /* 0x00000006080a7981 */ /* 0x000ea4000c1e1900 */
[----:B--2---:R-:W-:-:S13]  /*19d0*/  FSETP.GEU.AND P0, PT, R10, R5, PT ;  /* 0x000000050a00720b */ /* 0x004fda0003f0e000 */
[----:B------:R-:W0:Y:S01]  /*19e0*/  @!P0 LDC.64 R6, c[0x0][0x3a8] ;  /* 0x0000ea00ff068b82 */ /* 0x000e220000000a00 */
[----:B------:R4:W-:Y:S01]  /*19f0*/  @!P0 STG.E desc[UR6][R8.64], R5 ;  /* 0x0000000508008986 */ /* 0x0009e2000c101906 */
[----:B0-----:R-:W-:-:S05]  /*1a00*/  @!P0 IMAD.WIDE R6, R17, 0x4, R6 ;  /* 0x0000000411068825 */ /* 0x001fca00078e0206 */
[----:B------:R4:W-:Y:S02]  /*1a10*/  @!P0 STG.E desc[UR6][R6.64], R15 ;  /* 0x0000000f06008986 */ /* 0x0009e4000c101906 */
.L_x_10:
[----:B------:R-:W5:Y:S01]  /*1a20*/  LDCU UR4, c[0x0][0x360] ;  /* 0x00006c00ff0477ac */ /* 0x000f620008000800 */
[----:B------:R-:W5:Y:S02]  /*1a30*/  LDC R4, c[0x0][0x370] ;  /* 0x0000dc00ff047b82 */ /* 0x000f640000000800 */
[----:B-----5:R-:W-:-:S05]  /*1a40*/  IMAD R3, R4, UR4, R3 ;  /* 0x0000000404037c24 */ /* 0x020fca000f8e0203 */
[----:B------:R-:W-:-:S13]  /*1a50*/  ISETP.GE.AND P0, PT, R3, R0, PT ;  /* 0x000000000300720c */ /* 0x000fda0003f06270 */
[----:B------:R-:W-:Y:S05]  /*1a60*/  @!P0 BRA `(.L_x_13) ;  /* 0xffffffe4009c8947 */ /* 0x000fea000383ffff */
[----:B01----:R-:W-:Y:S05]  /*1a70*/  EXIT ;  /* 0x000000000000794d */ /* 0x003fea0003800000 */
.L_x_14:
        /* <DEDUP_REMOVED lines=16> */
.L_x_16:


//--------------------- .nv.shared.reserved.0     --------------------------
	.section	.nv.shared.reserved.0,"aw",@nobits
	.weak		__nv_reservedSMEM_offset_0_alias
	.size		__nv_reservedSMEM_offset_0_alias, 0, 64
	.other		__nv_reservedSMEM_offset_0_alias,@"STO_CUDA_RESERVED_SHARED STV_DEFAULT"
__nv_reservedSMEM_offset_0_alias:
	.zero		0
	.zero		64


//--------------------- .nv.constant0._Z21grid_pooling_grad_gpuiiiiPKiPKfPf --------------------------
	.section	.nv.constant0._Z21grid_pooling_grad_gpuiiiiPKiPKfPf,"a",@progbits
	.sectionflags	@""
	.align	4
.nv.constant0._Z21grid_pooling_grad_gpuiiiiPKiPKfPf:
	.zero		936


//--------------------- .nv.constant0._Z16grid_pooling_gpuiiiiPKfPKiPfPi --------------------------
	.section	.nv.constant0._Z16grid_pooling_gpuiiiiPKfPKiPfPi,"a",@progbits
	.sectionflags	@""
	.align	4
.nv.constant0._Z16grid_pooling_gpuiiiiPKfPKiPfPi:
	.zero		944


//--------------------- SYMBOLS --------------------------

	.type		.nv.reservedSmem.offset0,@object
	.size		.nv.reservedSmem.offset0,0x4
